	.headerflags	@"EF_CUDA_TEXMODE_UNIFIED EF_CUDA_64BIT_ADDRESS EF_CUDA_SM86 EF_CUDA_VIRTUAL_SM(EF_CUDA_SM86)"
	.elftype	@"ET_EXEC"


//--------------------- .nv.info                  --------------------------
	.section	.nv.info,"",@"SHT_CUDA_INFO"
	.align	4


	//----- nvinfo : EIATTR_REGCOUNT
	.align		4
        /*0000*/ 	.byte	0x04, 0x2f
        /*0002*/ 	.short	(.L_5 - .L_4)
	.align		4
.L_4:
        /*0004*/ 	.word	index@(triton__0d1d2d3d4d5d6d7d89de)
        /*0008*/ 	.word	0x00000049


	//----- nvinfo : EIATTR_MAX_STACK_SIZE
	.align		4
.L_5:
        /*000c*/ 	.byte	0x04, 0x23
        /*000e*/ 	.short	(.L_7 - .L_6)
	.align		4
.L_6:
        /*0010*/ 	.word	index@(triton__0d1d2d3d4d5d6d7d89de)
        /*0014*/ 	.word	0x00000000


	//----- nvinfo : EIATTR_MIN_STACK_SIZE
	.align		4
.L_7:
        /*0018*/ 	.byte	0x04, 0x12
        /*001a*/ 	.short	(.L_9 - .L_8)
	.align		4
.L_8:
        /*001c*/ 	.word	index@(triton__0d1d2d3d4d5d6d7d89de)
        /*0020*/ 	.word	0x00000000


	//----- nvinfo : EIATTR_FRAME_SIZE
	.align		4
.L_9:
        /*0024*/ 	.byte	0x04, 0x11
        /*0026*/ 	.short	(.L_11 - .L_10)
	.align		4
.L_10:
        /*0028*/ 	.word	index@(triton__0d1d2d3d4d5d6d7d89de)
        /*002c*/ 	.word	0x00000000
.L_11:


//--------------------- .nv.info.triton__0d1d2d3d4d5d6d7d89de --------------------------
	.section	.nv.info.triton__0d1d2d3d4d5d6d7d89de,"",@"SHT_CUDA_INFO"
	.align	4


	//----- nvinfo : EIATTR_CUDA_API_VERSION
	.align		4
        /*0000*/ 	.byte	0x04, 0x37
        /*0002*/ 	.short	(.L_13 - .L_12)
.L_12:
        /*0004*/ 	.word	0x0000007b


	//----- nvinfo : EIATTR_SW2861232_WAR
	.align		4
.L_13:
        /*0008*/ 	.byte	0x01, 0x35
	.zero		2


	//----- nvinfo : EIATTR_PARAM_CBANK
	.align		4
        /*000c*/ 	.byte	0x04, 0x0a
        /*000e*/ 	.short	(.L_15 - .L_14)
	.align		4
.L_14:
        /*0010*/ 	.word	index@(.nv.constant0.triton__0d1d2d3d4d5d6d7d89de)
        /*0014*/ 	.short	0x0160
        /*0016*/ 	.short	0x0048


	//----- nvinfo : EIATTR_CBANK_PARAM_SIZE
	.align		4
.L_15:
        /*0018*/ 	.byte	0x03, 0x19
        /*001a*/ 	.short	0x0048


	//----- nvinfo : EIATTR_KPARAM_INFO
	.align		4
        /*001c*/ 	.byte	0x04, 0x17
        /*001e*/ 	.short	(.L_17 - .L_16)
.L_16:
        /*0020*/ 	.word	0x00000000
        /*0024*/ 	.short	0x0009
        /*0026*/ 	.short	0x0044
        /*0028*/ 	.byte	0x00, 0xf0, 0x11, 0x00


	//----- nvinfo : EIATTR_KPARAM_INFO
	.align		4
.L_17:
        /*002c*/ 	.byte	0x04, 0x17
        /*002e*/ 	.short	(.L_19 - .L_18)
.L_18:
        /*0030*/ 	.word	0x00000000
        /*0034*/ 	.short	0x0008
        /*0036*/ 	.short	0x0040
        /*0038*/ 	.byte	0x00, 0xf0, 0x11, 0x00


	//----- nvinfo : EIATTR_KPARAM_INFO
	.align		4
.L_19:
        /*003c*/ 	.byte	0x04, 0x17
        /*003e*/ 	.short	(.L_21 - .L_20)
.L_20:
        /*0040*/ 	.word	0x00000000
        /*0044*/ 	.short	0x0007
        /*0046*/ 	.short	0x0038
        /*0048*/ 	.byte	0x00, 0xf0, 0x21, 0x00


	//----- nvinfo : EIATTR_KPARAM_INFO
	.align		4
.L_21:
        /*004c*/ 	.byte	0x04, 0x17
        /*004e*/ 	.short	(.L_23 - .L_22)
.L_22:
        /*0050*/ 	.word	0x00000000
        /*0054*/ 	.short	0x0006
        /*0056*/ 	.short	0x0030
        /*0058*/ 	.byte	0x00, 0xf0, 0x21, 0x00


	//----- nvinfo : EIATTR_KPARAM_INFO
	.align		4
.L_23:
        /*005c*/ 	.byte	0x04, 0x17
        /*005e*/ 	.short	(.L_25 - .L_24)
.L_24:
        /*0060*/ 	.word	0x00000000
        /*0064*/ 	.short	0x0005
        /*0066*/ 	.short	0x0028
        /*0068*/ 	.byte	0x00, 0xf0, 0x21, 0x00


	//----- nvinfo : EIATTR_KPARAM_INFO
	.align		4
.L_25:
        /*006c*/ 	.byte	0x04, 0x17
        /*006e*/ 	.short	(.L_27 - .L_26)
.L_26:
        /*0070*/ 	.word	0x00000000
        /*0074*/ 	.short	0x0004
        /*0076*/ 	.short	0x0020
        /*0078*/ 	.byte	0x00, 0xf0, 0x21, 0x00


	//----- nvinfo : EIATTR_KPARAM_INFO
	.align		4
.L_27:
        /*007c*/ 	.byte	0x04, 0x17
        /*007e*/ 	.short	(.L_29 - .L_28)
.L_28:
        /*0080*/ 	.word	0x00000000
        /*0084*/ 	.short	0x0003
        /*0086*/ 	.short	0x0018
        /*0088*/ 	.byte	0x00, 0xf0, 0x21, 0x00


	//----- nvinfo : EIATTR_KPARAM_INFO
	.align		4
.L_29:
        /*008c*/ 	.byte	0x04, 0x17
        /*008e*/ 	.short	(.L_31 - .L_30)
.L_30:
        /*0090*/ 	.word	0x00000000
        /*0094*/ 	.short	0x0002
        /*0096*/ 	.short	0x0010
        /*0098*/ 	.byte	0x00, 0xf0, 0x21, 0x00


	//----- nvinfo : EIATTR_KPARAM_INFO
	.align		4
.L_31:
        /*009c*/ 	.byte	0x04, 0x17
        /*009e*/ 	.short	(.L_33 - .L_32)
.L_32:
        /*00a0*/ 	.word	0x00000000
        /*00a4*/ 	.short	0x0001
        /*00a6*/ 	.short	0x0008
        /*00a8*/ 	.byte	0x00, 0xf0, 0x21, 0x00


	//----- nvinfo : EIATTR_KPARAM_INFO
	.align		4
.L_33:
        /*00ac*/ 	.byte	0x04, 0x17
        /*00ae*/ 	.short	(.L_35 - .L_34)
.L_34:
        /*00b0*/ 	.word	0x00000000
        /*00b4*/ 	.short	0x0000
        /*00b6*/ 	.short	0x0000
        /*00b8*/ 	.byte	0x00, 0xf0, 0x21, 0x00


	//----- nvinfo : EIATTR_MAXREG_COUNT
	.align		4
.L_35:
        /*00bc*/ 	.byte	0x03, 0x1b
        /*00be*/ 	.short	0x00ff


	//----- nvinfo : EIATTR_EXTERNS
	.align		4
        /*00c0*/ 	.byte	0x04, 0x0f
        /*00c2*/ 	.short	(.L_37 - .L_36)


	//   ....[0]....
	.align		4
.L_36:
        /*00c4*/ 	.word	index@(__assertfail)


	//----- nvinfo : EIATTR_COOP_GROUP_MASK_REGIDS
	.align		4
.L_37:
        /*00c8*/ 	.byte	0x04, 0x29
        /*00ca*/ 	.short	(.L_39 - .L_38)


	//   ....[0]....
.L_38:
        /*00cc*/ 	.word	0xffffffff


	//   ....[1]....
        /*00d0*/ 	.word	0xffffffff


	//   ....[2]....
        /*00d4*/ 	.word	0xffffffff


	//   ....[3]....
        /*00d8*/ 	.word	0xffffffff


	//   ....[4]....
        /*00dc*/ 	.word	0xffffffff


	//   ....[5]....
        /*00e0*/ 	.word	0xffffffff


	//   ....[6]....
        /*00e4*/ 	.word	0xffffffff


	//   ....[7]....
        /*00e8*/ 	.word	0xffffffff


	//   ....[8]....
        /*00ec*/ 	.word	0xffffffff


	//   ....[9]....
        /*00f0*/ 	.word	0xffffffff


	//   ....[10]....
        /*00f4*/ 	.word	0xffffffff


	//   ....[11]....
        /*00f8*/ 	.word	0xffffffff


	//   ....[12]....
        /*00fc*/ 	.word	0xffffffff


	//   ....[13]....
        /*0100*/ 	.word	0xffffffff


	//   ....[14]....
        /*0104*/ 	.word	0xffffffff


	//   ....[15]....
        /*0108*/ 	.word	0xffffffff


	//----- nvinfo : EIATTR_COOP_GROUP_INSTR_OFFSETS
	.align		4
.L_39:
        /*010c*/ 	.byte	0x04, 0x28
        /*010e*/ 	.short	(.L_41 - .L_40)


	//   ....[0]....
.L_40:
        /*0110*/ 	.word	0x000007f0


	//   ....[1]....
        /*0114*/ 	.word	0x00000860


	//   ....[2]....
        /*0118*/ 	.word	0x000008a0


	//   ....[3]....
        /*011c*/ 	.word	0x000008c0


	//   ....[4]....
        /*0120*/ 	.word	0x000008e0


	//   ....[5]....
        /*0124*/ 	.word	0x00000930


	//   ....[6]....
        /*0128*/ 	.word	0x00000950


	//   ....[7]....
        /*012c*/ 	.word	0x00000980


	//   ....[8]....
        /*0130*/ 	.word	0x00001880


	//   ....[9]....
        /*0134*/ 	.word	0x000018a0


	//   ....[10]....
        /*0138*/ 	.word	0x000018c0


	//   ....[11]....
        /*013c*/ 	.word	0x000018e0


	//   ....[12]....
        /*0140*/ 	.word	0x00001900


	//   ....[13]....
        /*0144*/ 	.word	0x00001960


	//   ....[14]....
        /*0148*/ 	.word	0x00001980


	//   ....[15]....
        /*014c*/ 	.word	0x000019a0


	//----- nvinfo : EIATTR_EXIT_INSTR_OFFSETS
	.align		4
.L_41:
        /*0150*/ 	.byte	0x04, 0x1c
        /*0152*/ 	.short	(.L_43 - .L_42)


	//   ....[0]....
.L_42:
        /*0154*/ 	.word	0x00001f30


	//----- nvinfo : EIATTR_MAX_THREADS
	.align		4
.L_43:
        /*0158*/ 	.byte	0x04, 0x05
        /*015a*/ 	.short	(.L_45 - .L_44)
.L_44:
        /*015c*/ 	.word	0x00000100
        /*0160*/ 	.word	0x00000001
        /*0164*/ 	.word	0x00000001
.L_45:


//--------------------- .nv.rel.action            --------------------------
	.section	.nv.rel.action,"",@"SHT_CUDA_RELOCINFO"
	.align	8
	.sectionentsize	8
        /*0000*/ 	.byte	0x73, 0x00, 0x00, 0x00, 0x00, 0x00, 0x00, 0x00, 0x00, 0x00, 0x00, 0x11, 0x25, 0x00, 0x05, 0x36


//--------------------- .nv.constant0.triton__0d1d2d3d4d5d6d7d89de --------------------------
	.section	.nv.constant0.triton__0d1d2d3d4d5d6d7d89de,"a",@progbits
	.align	4
.nv.constant0.triton__0d1d2d3d4d5d6d7d89de:
	.zero		424


//--------------------- .text.triton__0d1d2d3d4d5d6d7d89de --------------------------
	.section	.text.triton__0d1d2d3d4d5d6d7d89de,"ax",@progbits
	.sectionflags	@"SHF_BARRIERS=1"
	.sectioninfo	@"SHI_REGISTERS=73"
	.align	128
        .global         triton__0d1d2d3d4d5d6d7d89de
        .type           triton__0d1d2d3d4d5d6d7d89de,@function
        .size           triton__0d1d2d3d4d5d6d7d89de,(.L_x_4 - triton__0d1d2d3d4d5d6d7d89de)
        .other          triton__0d1d2d3d4d5d6d7d89de,@"STO_CUDA_ENTRY STV_DEFAULT"
triton__0d1d2d3d4d5d6d7d89de:
.text.triton__0d1d2d3d4d5d6d7d89de:
[----:B------:R-:W-:-:S02]  /*0000*/  IMAD.MOV.U32 R1, RZ, RZ, c[0x0][0x28] ;  /* 0x00000a00ff017624 */ /* 0x000fc400078e00ff */
[----:B------:R-:W0:Y:S01]  /*0010*/  S2R R2, SR_TID.X ;  /* 0x0000000000027919 */ /* 0x000e220000002100 */
[----:B------:R-:W1:Y:S01]  /*0020*/  S2UR UR40, SR_CTAID.X ;  /* 0x00000000002879c3 */ /* 0x000e620000002500 */
[----:B------:R-:W-:Y:S01]  /*0030*/  IMAD.MOV.U32 R15, RZ, RZ, 0x2 ;  /* 0x00000002ff0f7424 */ /* 0x000fe200078e00ff */
[----:B------:R-:W-:Y:S01]  /*0040*/  CS2R R4, SRZ ;  /* 0x0000000000047805 */ /* 0x000fe2000001ff00 */
[----:B------:R-:W-:Y:S01]  /*0050*/  CS2R R6, SRZ ;  /* 0x0000000000067805 */ /* 0x000fe2000001ff00 */
[----:B------:R-:W-:Y:S01]  /*0060*/  ULDC.64 UR38, c[0x0][0x118] ;  /* 0x0000460000267ab9 */ /* 0x000fe20000000a00 */
[----:B0-----:R-:W-:Y:S01]  /*0070*/  LOP3.LUT R36, R2, 0xff, RZ, 0xc0, !PT ;  /* 0x000000ff02247812 */ /* 0x001fe200078ec0ff */
[----:B-1----:R-:W-:Y:S01]  /*0080*/  UISETP.GE.AND UP5, UPT, UR40, 0x4, UPT ;  /* 0x000000042800788c */ /* 0x002fe2000bfa6270 */
[----:B------:R-:W-:Y:S01]  /*0090*/  MOV R12, UR40 ;  /* 0x00000028000c7c02 */ /* 0x000fe20008000f00 */
[----:B------:R-:W-:Y:S02]  /*00a0*/  IMAD.U32 R14, RZ, RZ, UR40 ;  /* 0x00000028ff0e7e24 */ /* 0x000fe4000f8e00ff */
[----:B------:R-:W-:Y:S01]  /*00b0*/  IMAD.SHL.U32 R31, R36, 0x8, RZ ;  /* 0x00000008241f7824 */ /* 0x000fe200078e00ff */
[----:B------:R-:W-:Y:S01]  /*00c0*/  CS2R R8, SRZ ;  /* 0x0000000000087805 */ /* 0x000fe2000001ff00 */
[----:B------:R-:W-:Y:S01]  /*00d0*/  PLOP3.LUT P0, PT, PT, PT, UP5, 0x40, 0x0 ;  /* 0x000000000000781c */ /* 0x000fe20003f0e858 */
[----:B------:R-:W-:Y:S01]  /*00e0*/  CS2R R10, SRZ ;  /* 0x00000000000a7805 */ /* 0x000fe2000001ff00 */
[----:B------:R-:W-:Y:S01]  /*00f0*/  PLOP3.LUT P1, PT, PT, PT, UP5, 0x80, 0x0 ;  /* 0x000000000000781c */ /* 0x000fe20003f2f058 */
[----:B------:R-:W-:Y:S01]  /*0100*/  IMAD R12, R12, 0x900, R31 ;  /* 0x000009000c0c7824 */ /* 0x000fe200078e021f */
[----:B------:R-:W-:Y:S01]  /*0110*/  IADD3 R3, R31, 0x800, RZ ;  /* 0x000008001f037810 */ /* 0x000fe20007ffe0ff */
[----:B------:R-:W-:-:S02]  /*0120*/  UP2UR UR4, UPR, URZ, 0x20 ;  /* 0x000000203f047883 */ /* 0x000fc40008000000 */
[----:B------:R-:W-:Y:S01]  /*0130*/  IMAD.WIDE R12, R12, R15, c[0x0][0x160] ;  /* 0x000058000c0c7625 */ /* 0x000fe200078e020f */
[----:B------:R-:W-:-:S03]  /*0140*/  ISETP.LT.U32.AND P0, PT, R3, 0x900, P0 ;  /* 0x000009000300780c */ /* 0x000fc60000701070 */
[----:B------:R-:W-:-:S04]  /*0150*/  IMAD R14, R14, 0x900, R3 ;  /* 0x000009000e0e7824 */ /* 0x000fc800078e0203 */
[----:B------:R-:W-:Y:S01]  /*0160*/  IMAD.WIDE R14, R14, R15, c[0x0][0x160] ;  /* 0x000058000e0e7625 */ /* 0x000fe200078e020f */
[----:B------:R-:W2:Y:S05]  /*0170*/  @!P1 LDG.E.EL.128 R4, [R12.64] ;  /* 0x000000260c049981 */ /* 0x000eaa000c2e1d00 */
[----:B------:R-:W3:Y:S01]  /*0180*/  @P0 LDG.E.EL.128 R8, [R14.64] ;  /* 0x000000260e080981 */ /* 0x000ee2000c2e1d00 */
[----:B------:R-:W-:Y:S01]  /*0190*/  PLOP3.LUT P1, PT, PT, PT, UP5, 0x80, 0x0 ;  /* 0x000000000000781c */ /* 0x000fe20003f2f058 */
[----:B------:R-:W-:Y:S01]  /*01a0*/  UMOV UR6, 0x8 ;  /* 0x0000000800067882 */ /* 0x000fe20000000000 */
[----:B------:R-:W-:Y:S01]  /*01b0*/  PLOP3.LUT P2, PT, PT, PT, UP5, 0x80, 0x0 ;  /* 0x000000000000781c */ /* 0x000fe20003f4f058 */
[----:B------:R-:W-:Y:S01]  /*01c0*/  ULDC.64 UR4, c[0x0][0x170] ;  /* 0x00005c0000047ab9 */ /* 0x000fe20000000a00 */
[----:B------:R-:W-:Y:S01]  /*01d0*/  PLOP3.LUT P3, PT, PT, PT, UP5, 0x40, 0x0 ;  /* 0x000000000000781c */ /* 0x000fe20003f6e858 */
[----:B------:R-:W-:Y:S01]  /*01e0*/  UIMAD.WIDE UR4, UR40, UR6, UR4 ;  /* 0x00000006280472a5 */ /* 0x000fe2000f8e0204 */
[----:B------:R-:W-:-:S02]  /*01f0*/  PLOP3.LUT P4, PT, PT, PT, UP5, 0x40, 0x0 ;  /* 0x000000000000781c */ /* 0x000fc40003f8e858 */
[C---:B------:R-:W-:Y:S02]  /*0200*/  LOP3.LUT P6, RZ, R2.reuse, 0x1f, RZ, 0xc0, !PT ;  /* 0x0000001f02ff7812 */ /* 0x040fe400078cc0ff */
[----:B------:R-:W-:Y:S02]  /*0210*/  ISETP.GE.AND P5, PT, R2, 0x8, PT ;  /* 0x000000080200780c */ /* 0x000fe40003fa6270 */
[----:B--2---:R-:W-:Y:S02]  /*0220*/  SEL R4, R4, RZ, !P1 ;  /* 0x000000ff04047207 */ /* 0x004fe40004800000 */
[----:B------:R-:W-:Y:S02]  /*0230*/  SEL R5, R5, RZ, !P2 ;  /* 0x000000ff05057207 */ /* 0x000fe40005000000 */
[----:B------:R-:W-:Y:S02]  /*0240*/  PRMT R3, R4, 0x7632, R3 ;  /* 0x0000763204037816 */ /* 0x000fe40000000003 */
[----:B---3--:R-:W-:Y:S01]  /*0250*/  SEL R12, R8, RZ, P0 ;  /* 0x000000ff080c7207 */ /* 0x008fe20000000000 */
[----:B------:R-:W-:Y:S01]  /*0260*/  IMAD.U32 R8, R5, 0x10000, RZ ;  /* 0x0001000005087824 */ /* 0x000fe200078e00ff */
[----:B------:R-:W-:Y:S01]  /*0270*/  SHF.L.U32 R4, R4, 0x10, RZ ;  /* 0x0000001004047819 */ /* 0x000fe200000006ff */
[----:B------:R-:W-:Y:S01]  /*0280*/  IMAD.U32 R3, R3, 0x10000, RZ ;  /* 0x0001000003037824 */ /* 0x000fe200078e00ff */
[----:B------:R-:W-:Y:S01]  /*0290*/  PRMT R5, R12, 0x7632, R5 ;  /* 0x000076320c057816 */ /* 0x000fe20000000005 */
[----:B------:R-:W-:Y:S01]  /*02a0*/  FMUL R8, R8, R8 ;  /* 0x0000000808087220 */ /* 0x000fe20000400000 */
[----:B------:R-:W-:Y:S01]  /*02b0*/  PLOP3.LUT P1, PT, PT, PT, UP5, 0x40, 0x0 ;  /* 0x000000000000781c */ /* 0x000fe20003f2e858 */
[----:B------:R-:W-:Y:S01]  /*02c0*/  FMUL R4, R4, R4 ;  /* 0x0000000404047220 */ /* 0x000fe20000400000 */
[----:B------:R-:W-:Y:S01]  /*02d0*/  FMUL R3, R3, R3 ;  /* 0x0000000303037220 */ /* 0x000fe20000400000 */
[----:B------:R-:W-:Y:S01]  /*02e0*/  IMAD.U32 R13, R5, 0x10000, RZ ;  /* 0x00010000050d7824 */ /* 0x000fe200078e00ff */
[----:B------:R-:W-:-:S02]  /*02f0*/  SEL R9, R9, RZ, P0 ;  /* 0x000000ff09097207 */ /* 0x000fc40000000000 */
[----:B------:R-:W-:Y:S01]  /*0300*/  FSEL R15, R4, RZ, P3 ;  /* 0x000000ff040f7208 */ /* 0x000fe20001800000 */
[----:B------:R-:W-:Y:S01]  /*0310*/  FMUL R13, R13, R13 ;  /* 0x0000000d0d0d7220 */ /* 0x000fe20000400000 */
[----:B------:R-:W-:Y:S01]  /*0320*/  FSEL R4, R3, RZ, P1 ;  /* 0x000000ff03047208 */ /* 0x000fe20000800000 */
[----:B------:R-:W-:Y:S01]  /*0330*/  IMAD.U32 R14, R9, 0x10000, RZ ;  /* 0x00010000090e7824 */ /* 0x000fe200078e00ff */
[----:B------:R-:W-:Y:S02]  /*0340*/  PLOP3.LUT P1, PT, PT, PT, UP5, 0x80, 0x0 ;  /* 0x000000000000781c */ /* 0x000fe40003f2f058 */
[----:B------:R-:W-:Y:S01]  /*0350*/  FSEL R13, R13, -RZ, P0 ;  /* 0x800000ff0d0d7208 */ /* 0x000fe20000000000 */
[----:B------:R-:W-:Y:S01]  /*0360*/  FMUL R14, R14, R14 ;  /* 0x0000000e0e0e7220 */ /* 0x000fe20000400000 */
[----:B------:R-:W-:Y:S02]  /*0370*/  PRMT R5, R5, 0x7632, R5 ;  /* 0x0000763205057816 */ /* 0x000fe40000000005 */
[----:B------:R-:W-:Y:S01]  /*0380*/  SHF.L.U32 R12, R12, 0x10, RZ ;  /* 0x000000100c0c7819 */ /* 0x000fe200000006ff */
[----:B------:R-:W-:Y:S01]  /*0390*/  FADD R13, R4, R13 ;  /* 0x0000000d040d7221 */ /* 0x000fe20000000000 */
[----:B------:R-:W-:-:S02]  /*03a0*/  SEL R6, R6, RZ, !P1 ;  /* 0x000000ff06067207 */ /* 0x000fc40004800000 */
[----:B------:R-:W-:Y:S01]  /*03b0*/  SEL R10, R10, RZ, P0 ;  /* 0x000000ff0a0a7207 */ /* 0x000fe20000000000 */
[----:B------:R-:W-:Y:S01]  /*03c0*/  FMUL R12, R12, R12 ;  /* 0x0000000c0c0c7220 */ /* 0x000fe20000400000 */
[----:B------:R-:W-:Y:S01]  /*03d0*/  SHF.L.U32 R5, R5, 0x10, RZ ;  /* 0x0000001005057819 */ /* 0x000fe200000006ff */
[----:B------:R-:W-:Y:S01]  /*03e0*/  IMAD.U32 R3, R6, 0x10000, RZ ;  /* 0x0001000006037824 */ /* 0x000fe200078e00ff */
[----:B------:R-:W-:Y:S02]  /*03f0*/  PRMT R9, R9, 0x7632, R9 ;  /* 0x0000763209097816 */ /* 0x000fe40000000009 */
[----:B------:R-:W-:Y:S01]  /*0400*/  SHF.L.U32 R4, R10, 0x10, RZ ;  /* 0x000000100a047819 */ /* 0x000fe200000006ff */
[----:B------:R-:W-:Y:S01]  /*0410*/  FMUL R5, R5, R5 ;  /* 0x0000000505057220 */ /* 0x000fe20000400000 */
[----:B------:R-:W-:Y:S01]  /*0420*/  PLOP3.LUT P1, PT, PT, PT, UP5, 0x40, 0x0 ;  /* 0x000000000000781c */ /* 0x000fe20003f2e858 */
[----:B------:R-:W-:Y:S01]  /*0430*/  IMAD.U32 R9, R9, 0x10000, RZ ;  /* 0x0001000009097824 */ /* 0x000fe200078e00ff */
[----:B------:R-:W-:Y:S01]  /*0440*/  FSEL R12, R12, -RZ, P0 ;  /* 0x800000ff0c0c7208 */ /* 0x000fe20000000000 */
[----:B------:R-:W-:Y:S01]  /*0450*/  FMUL R3, R3, R3 ;  /* 0x0000000303037220 */ /* 0x000fe20000400000 */
[----:B------:R-:W-:Y:S01]  /*0460*/  FMUL R4, R4, R4 ;  /* 0x0000000404047220 */ /* 0x000fe20000400000 */
[----:B------:R-:W-:Y:S01]  /*0470*/  PLOP3.LUT P2, PT, PT, PT, UP5, 0x40, 0x0 ;  /* 0x000000000000781c */ /* 0x000fe20003f4e858 */
[----:B------:R-:W-:Y:S01]  /*0480*/  FMUL R9, R9, R9 ;  /* 0x0000000909097220 */ /* 0x000fe20000400000 */
[----:B------:R-:W-:Y:S01]  /*0490*/  FSEL R17, R8, RZ, P4 ;  /* 0x000000ff08117208 */ /* 0x000fe20002000000 */
[----:B------:R-:W-:Y:S01]  /*04a0*/  FADD R12, R15, R12 ;  /* 0x0000000c0f0c7221 */ /* 0x000fe20000000000 */
[----:B------:R-:W-:-:S02]  /*04b0*/  FSEL R8, R5, RZ, P1 ;  /* 0x000000ff05087208 */ /* 0x000fc40000800000 */
[----:B------:R-:W-:Y:S01]  /*04c0*/  FSEL R14, R14, -RZ, P0 ;  /* 0x800000ff0e0e7208 */ /* 0x000fe20000000000 */
[----:B------:R-:W-:Y:S01]  /*04d0*/  FADD R13, R12, R13 ;  /* 0x0000000d0c0d7221 */ /* 0x000fe20000000000 */
[----:B------:R-:W-:Y:S02]  /*04e0*/  PLOP3.LUT P1, PT, PT, PT, UP5, 0x80, 0x0 ;  /* 0x000000000000781c */ /* 0x000fe40003f2f058 */
[----:B------:R-:W-:Y:S01]  /*04f0*/  PRMT R6, R6, 0x7632, R6 ;  /* 0x0000763206067816 */ /* 0x000fe20000000006 */
[----:B------:R-:W-:Y:S01]  /*0500*/  FADD R14, R17, R14 ;  /* 0x0000000e110e7221 */ /* 0x000fe20000000000 */
[----:B------:R-:W-:Y:S02]  /*0510*/  PRMT R10, R10, 0x7632, R10 ;  /* 0x000076320a0a7816 */ /* 0x000fe4000000000a */
[----:B------:R-:W-:Y:S01]  /*0520*/  FSEL R3, R3, RZ, P2 ;  /* 0x000000ff03037208 */ /* 0x000fe20001000000 */
[----:B------:R-:W-:Y:S01]  /*0530*/  IMAD.U32 R6, R6, 0x10000, RZ ;  /* 0x0001000006067824 */ /* 0x000fe200078e00ff */
[----:B------:R-:W-:Y:S01]  /*0540*/  FSEL R4, R4, -RZ, P0 ;  /* 0x800000ff04047208 */ /* 0x000fe20000000000 */
[----:B------:R-:W-:Y:S01]  /*0550*/  FADD R14, R14, R13 ;  /* 0x0000000d0e0e7221 */ /* 0x000fe20000000000 */
[----:B------:R-:W-:Y:S01]  /*0560*/  SEL R11, R11, RZ, P0 ;  /* 0x000000ff0b0b7207 */ /* 0x000fe20000000000 */
[----:B------:R-:W-:Y:S01]  /*0570*/  FMUL R6, R6, R6 ;  /* 0x0000000606067220 */ /* 0x000fe20000400000 */
[----:B------:R-:W-:Y:S01]  /*0580*/  FSEL R9, R9, -RZ, P0 ;  /* 0x800000ff09097208 */ /* 0x000fe20000000000 */
[----:B------:R-:W-:Y:S01]  /*0590*/  FADD R5, R3, R4 ;  /* 0x0000000403057221 */ /* 0x000fe20000000000 */
[----:B------:R-:W-:Y:S01]  /*05a0*/  SEL R7, R7, RZ, !P1 ;  /* 0x000000ff07077207 */ /* 0x000fe20004800000 */
[----:B------:R-:W-:Y:S01]  /*05b0*/  IMAD.U32 R4, R11, 0x10000, RZ ;  /* 0x000100000b047824 */ /* 0x000fe200078e00ff */
[----:B------:R-:W-:Y:S01]  /*05c0*/  SHF.L.U32 R10, R10, 0x10, RZ ;  /* 0x000000100a0a7819 */ /* 0x000fe200000006ff */
[----:B------:R-:W-:Y:S01]  /*05d0*/  FADD R9, R8, R9 ;  /* 0x0000000908097221 */ /* 0x000fe20000000000 */
[C---:B------:R-:W-:Y:S01]  /*05e0*/  PRMT R3, R7.reuse, 0x7632, R3 ;  /* 0x0000763207037816 */ /* 0x040fe20000000003 */
[----:B------:R-:W-:Y:S01]  /*05f0*/  IMAD.U32 R7, R7, 0x10000, RZ ;  /* 0x0001000007077824 */ /* 0x000fe200078e00ff */
[----:B------:R-:W-:Y:S01]  /*0600*/  PRMT R11, R11, 0x7632, R11 ;  /* 0x000076320b0b7816 */ /* 0x000fe2000000000b */
[----:B------:R-:W-:Y:S01]  /*0610*/  FMUL R10, R10, R10 ;  /* 0x0000000a0a0a7220 */ /* 0x000fe20000400000 */
[----:B------:R-:W-:Y:S01]  /*0620*/  PLOP3.LUT P1, PT, PT, PT, UP5, 0x40, 0x0 ;  /* 0x000000000000781c */ /* 0x000fe20003f2e858 */
[----:B------:R-:W-:Y:S01]  /*0630*/  FADD R14, R9, R14 ;  /* 0x0000000e090e7221 */ /* 0x000fe20000000000 */
[----:B------:R-:W-:Y:S01]  /*0640*/  SHF.L.U32 R11, R11, 0x10, RZ ;  /* 0x000000100b0b7819 */ /* 0x000fe200000006ff */
[----:B------:R-:W-:Y:S01]  /*0650*/  IMAD.U32 R3, R3, 0x10000, RZ ;  /* 0x0001000003037824 */ /* 0x000fe200078e00ff */
[----:B------:R-:W-:Y:S01]  /*0660*/  FMUL R7, R7, R7 ;  /* 0x0000000707077220 */ /* 0x000fe20000400000 */
[----:B------:R-:W-:Y:S01]  /*0670*/  FMUL R4, R4, R4 ;  /* 0x0000000404047220 */ /* 0x000fe20000400000 */
[----:B------:R-:W-:Y:S01]  /*0680*/  PLOP3.LUT P2, PT, PT, PT, UP5, 0x40, 0x0 ;  /* 0x000000000000781c */ /* 0x000fe20003f4e858 */
[----:B------:R-:W-:Y:S01]  /*0690*/  FMUL R3, R3, R3 ;  /* 0x0000000303037220 */ /* 0x000fe20000400000 */
[----:B------:R-:W-:Y:S01]  /*06a0*/  FSEL R9, R6, RZ, P1 ;  /* 0x000000ff06097208 */ /* 0x000fe20000800000 */
[----:B------:R-:W-:Y:S01]  /*06b0*/  FMUL R11, R11, R11 ;  /* 0x0000000b0b0b7220 */ /* 0x000fe20000400000 */
[----:B------:R-:W-:Y:S01]  /*06c0*/  FSEL R10, R10, -RZ, P0 ;  /* 0x800000ff0a0a7208 */ /* 0x000fe20000000000 */
[----:B------:R-:W-:Y:S01]  /*06d0*/  FADD R5, R5, R14 ;  /* 0x0000000e05057221 */ /* 0x000fe20000000000 */
[----:B------:R-:W-:-:S02]  /*06e0*/  PLOP3.LUT P3, PT, PT, PT, UP5, 0x40, 0x0 ;  /* 0x000000000000781c */ /* 0x000fc40003f6e858 */
[----:B------:R-:W-:Y:S01]  /*06f0*/  FSEL R7, R7, RZ, P2 ;  /* 0x000000ff07077208 */ /* 0x000fe20001000000 */
[----:B------:R-:W-:Y:S01]  /*0700*/  FADD R10, R9, R10 ;  /* 0x0000000a090a7221 */ /* 0x000fe20000000000 */
[----:B------:R-:W-:Y:S02]  /*0710*/  FSEL R4, R4, -RZ, P0 ;  /* 0x800000ff04047208 */ /* 0x000fe40000000000 */
[----:B------:R-:W-:Y:S01]  /*0720*/  FSEL R6, R3, RZ, P3 ;  /* 0x000000ff03067208 */ /* 0x000fe20001800000 */
[----:B------:R-:W-:Y:S01]  /*0730*/  FADD R5, R10, R5 ;  /* 0x000000050a057221 */ /* 0x000fe20000000000 */
[----:B------:R-:W-:Y:S01]  /*0740*/  FSEL R11, R11, -RZ, P0 ;  /* 0x800000ff0b0b7208 */ /* 0x000fe20000000000 */
[----:B------:R-:W-:Y:S01]  /*0750*/  FADD R4, R7, R4 ;  /* 0x0000000407047221 */ /* 0x000fe20000000000 */
[----:B------:R-:W-:Y:S02]  /*0760*/  SHF.R.U32.HI R9, RZ, 0x3, R2 ;  /* 0x00000003ff097819 */ /* 0x000fe40000011602 */
[----:B------:R-:W-:Y:S01]  /*0770*/  LOP3.LUT P0, RZ, R2, 0x7, RZ, 0xc0, !PT ;  /* 0x0000000702ff7812 */ /* 0x000fe2000780c0ff */
[----:B------:R-:W-:Y:S01]  /*0780*/  FADD R11, R6, R11 ;  /* 0x0000000b060b7221 */ /* 0x000fe20000000000 */
[----:B------:R-:W-:Y:S01]  /*0790*/  FADD R4, R4, R5 ;  /* 0x0000000504047221 */ /* 0x000fe20000000000 */
[----:B------:R-:W-:-:S02]  /*07a0*/  LOP3.LUT R9, R9, 0x1c, RZ, 0xc0, !PT ;  /* 0x0000001c09097812 */ /* 0x000fc400078ec0ff */
[----:B------:R-:W-:Y:S01]  /*07b0*/  ISETP.LT.AND P2, PT, R2, 0x8, !P0 ;  /* 0x000000080200780c */ /* 0x000fe20004741270 */
[----:B------:R-:W-:Y:S01]  /*07c0*/  FADD R4, R11, R4 ;  /* 0x000000040b047221 */ /* 0x000fe20000000000 */
[----:B------:R-:W-:Y:S02]  /*07d0*/  PLOP3.LUT P0, PT, PT, PT, UP5, 0x80, 0x0 ;  /* 0x000000000000781c */ /* 0x000fe40003f0f058 */
[----:B------:R-:W-:Y:S02]  /*07e0*/  PLOP3.LUT P1, PT, PT, PT, UP5, 0x80, 0x0 ;  /* 0x000000000000781c */ /* 0x000fe40003f2f058 */
[----:B------:R-:W0:Y:S01]  /*07f0*/  SHFL.BFLY PT, R3, R4, 0x10, 0x1f ;  /* 0x0e001f0004037f89 */ /* 0x000e2200000e0000 */
[----:B------:R-:W-:Y:S02]  /*0800*/  UMOV UR6, URZ ;  /* 0x0000003f00067c82 */ /* 0x000fe40008000000 */
[----:B------:R-:W-:Y:S01]  /*0810*/  UMOV UR7, URZ ;  /* 0x0000003f00077c82 */ /* 0x000fe20008000000 */
[----:B------:R-:W-:Y:S01]  /*0820*/  IMAD.SHL.U32 R30, R36, 0x4, RZ ;  /* 0x00000004241e7824 */ /* 0x000fe200078e00ff */
[----:B------:R-:W-:Y:S01]  /*0830*/  UMOV UR12, 0x2400 ;  /* 0x00002400000c7882 */ /* 0x000fe20000000000 */
[----:B------:R-:W-:Y:S01]  /*0840*/  P2R R37, PR, RZ, 0x4 ;  /* 0x00000004ff257803 */ /* 0x000fe20000000000 */
[----:B0-----:R-:W-:-:S05]  /*0850*/  FADD R3, R4, R3 ;  /* 0x0000000304037221 */ /* 0x001fca0000000000 */
[----:B------:R-:W0:Y:S02]  /*0860*/  SHFL.BFLY PT, R6, R3, 0x8, 0x1f ;  /* 0x0d001f0003067f89 */ /* 0x000e2400000e0000 */
[----:B0-----:R-:W-:Y:S01]  /*0870*/  FADD R6, R3, R6 ;  /* 0x0000000603067221 */ /* 0x001fe20000000000 */
[----:B------:R-:W-:Y:S02]  /*0880*/  P2R R3, PR, RZ, 0x40 ;  /* 0x00000040ff037803 */ /* 0x000fe40000000000 */
[----:B------:R-:W-:Y:S02]  /*0890*/  P2R R3, PR, RZ, 0x20 ;  /* 0x00000020ff037803 */ /* 0x000fe40000000000 */
[----:B------:R-:W0:Y:S02]  /*08a0*/  SHFL.BFLY PT, R5, R6, 0x4, 0x1f ;  /* 0x0c801f0006057f89 */ /* 0x000e2400000e0000 */
[----:B0-----:R-:W-:-:S05]  /*08b0*/  FADD R5, R6, R5 ;  /* 0x0000000506057221 */ /* 0x001fca0000000000 */
[----:B------:R-:W0:Y:S02]  /*08c0*/  SHFL.BFLY PT, R8, R5, 0x2, 0x1f ;  /* 0x0c401f0005087f89 */ /* 0x000e2400000e0000 */
[----:B0-----:R-:W-:-:S05]  /*08d0*/  FADD R8, R5, R8 ;  /* 0x0000000805087221 */ /* 0x001fca0000000000 */
[----:B------:R-:W0:Y:S02]  /*08e0*/  SHFL.BFLY PT, R7, R8, 0x1, 0x1f ;  /* 0x0c201f0008077f89 */ /* 0x000e2400000e0000 */
[----:B0-----:R-:W-:-:S05]  /*08f0*/  FADD R10, R8, R7 ;  /* 0x00000007080a7221 */ /* 0x001fca0000000000 */
[----:B------:R-:W-:Y:S04]  /*0900*/  @!P6 STS [R9], R10 ;  /* 0x0000000a0900e388 */ /* 0x000fe80000000800 */
[----:B------:R-:W-:Y:S06]  /*0910*/  BAR.SYNC 0x0 ;  /* 0x0000000000007b1d */ /* 0x000fec0000000000 */
[----:B------:R-:W0:Y:S04]  /*0920*/  @!P5 LDS R0, [R2.X4] ;  /* 0x000000000200d984 */ /* 0x000e280000004800 */
[----:B0-----:R-:W0:Y:S02]  /*0930*/  SHFL.BFLY PT, R3, R0, 0x4, 0x1f ;  /* 0x0c801f0000037f89 */ /* 0x001e2400000e0000 */
[----:B0-----:R-:W-:-:S05]  /*0940*/  FADD R3, R0, R3 ;  /* 0x0000000300037221 */ /* 0x001fca0000000000 */
[----:B------:R-:W0:Y:S02]  /*0950*/  SHFL.BFLY PT, R4, R3, 0x2, 0x1f ;  /* 0x0c401f0003047f89 */ /* 0x000e2400000e0000 */
[----:B0-----:R-:W-:Y:S01]  /*0960*/  FADD R6, R3, R4 ;  /* 0x0000000403067221 */ /* 0x001fe20000000000 */
[----:B------:R-:W-:-:S04]  /*0970*/  IMAD.U32 R4, RZ, RZ, UR4 ;  /* 0x00000004ff047e24 */ /* 0x000fc8000f8e00ff */
[----:B------:R-:W0:Y:S02]  /*0980*/  SHFL.BFLY PT, R5, R6, 0x1, 0x1f ;  /* 0x0c201f0006057f89 */ /* 0x000e2400000e0000 */
[----:B0-----:R-:W-:Y:S01]  /*0990*/  FADD R11, R6, R5 ;  /* 0x00000005060b7221 */ /* 0x001fe20000000000 */
[----:B------:R-:W-:-:S04]  /*09a0*/  IMAD.U32 R5, RZ, RZ, UR5 ;  /* 0x00000005ff057e24 */ /* 0x000fc8000f8e00ff */
[----:B------:R-:W-:Y:S04]  /*09b0*/  @P2 STS [R2.X4], R11 ;  /* 0x0000000b02002388 */ /* 0x000fe80000004800 */
[----:B------:R-:W-:Y:S06]  /*09c0*/  BAR.SYNC 0x0 ;  /* 0x0000000000007b1d */ /* 0x000fec0000000000 */
[----:B------:R-:W2:Y:S04]  /*09d0*/  @!P0 LDG.E.EL.64 R6, [R4.64] ;  /* 0x0000002604068981 */ /* 0x000ea8000c2e1b00 */
[----:B------:R-:W3:Y:S01]  /*09e0*/  @!P1 LDG.E.EL.64 R8, [R4.64] ;  /* 0x0000002604089981 */ /* 0x000ee2000c2e1b00 */
[----:B------:R-:W-:Y:S01]  /*09f0*/  PLOP3.LUT P0, PT, PT, PT, UP5, 0x80, 0x0 ;  /* 0x000000000000781c */ /* 0x000fe20003f0f058 */
[----:B------:R-:W-:Y:S01]  /*0a00*/  UMOV UR4, URZ ;  /* 0x0000003f00047c82 */ /* 0x000fe20008000000 */
[----:B------:R-:W-:Y:S01]  /*0a10*/  PLOP3.LUT P1, PT, PT, PT, UP5, 0x80, 0x0 ;  /* 0x000000000000781c */ /* 0x000fe20003f2f058 */
[----:B------:R-:W0:Y:S01]  /*0a20*/  LDS R0, [RZ] ;  /* 0x00000000ff007984 */ /* 0x000e220000000800 */
[----:B------:R-:W-:Y:S01]  /*0a30*/  UMOV UR5, URZ ;  /* 0x0000003f00057c82 */ /* 0x000fe20008000000 */
[----:B------:R-:W-:Y:S01]  /*0a40*/  MOV R3, 0x39e38e39 ;  /* 0x39e38e3900037802 */ /* 0x000fe20000000f00 */
[----:B------:R-:W-:Y:S01]  /*0a50*/  ULDC.64 UR36, c[0x0][0x178] ;  /* 0x00005e0000247ab9 */ /* 0x000fe20000000a00 */
[----:B------:R-:W-:Y:S01]  /*0a60*/  CS2R R24, SRZ ;  /* 0x0000000000187805 */ /* 0x000fe2000001ff00 */
[----:B------:R-:W-:Y:S01]  /*0a70*/  CS2R R22, SRZ ;  /* 0x0000000000167805 */ /* 0x000fe2000001ff00 */
[----:B------:R-:W-:Y:S01]  /*0a80*/  CS2R R18, SRZ ;  /* 0x0000000000127805 */ /* 0x000fe2000001ff00 */
[----:B------:R-:W-:Y:S01]  /*0a90*/  CS2R R16, SRZ ;  /* 0x0000000000107805 */ /* 0x000fe2000001ff00 */
[----:B------:R-:W-:Y:S01]  /*0aa0*/  IMAD.SHL.U32 R27, R36, 0x20, RZ ;  /* 0x00000020241b7824 */ /* 0x000fe200078e00ff */
[----:B------:R-:W-:Y:S01]  /*0ab0*/  IADD3 R29, R31, 0x4, RZ ;  /* 0x000000041f1d7810 */ /* 0x000fe20007ffe0ff */
[----:B------:R-:W-:Y:S01]  /*0ac0*/  UPLOP3.LUT UP0, UPT, UPT, UPT, UPT, 0x80, 0x0 ;  /* 0x000000000000789c */ /* 0x000fe20003f0f070 */
[----:B------:R-:W-:Y:S01]  /*0ad0*/  IADD3 R28, R30, 0x400, RZ ;  /* 0x000004001e1c7810 */ /* 0x000fe20007ffe0ff */
[----:B0-----:R-:W-:-:S04]  /*0ae0*/  FFMA R0, R0, R3, 9.9999997473787516356e-06 ;  /* 0x3727c5ac00007423 */ /* 0x001fc80000000003 */
[----:B------:R0:W1:Y:S01]  /*0af0*/  MUFU.RSQ R26, R0 ;  /* 0x00000000001a7308 */ /* 0x0000620000001400 */
[----:B--2---:R-:W2:Y:S08]  /*0b00*/  @!P0 R2UR UR4, R6 ;  /* 0x00000000060483c2 */ /* 0x004eb000000e0000 */
[----:B------:R-:W4:Y:S08]  /*0b10*/  @!P0 R2UR UR5, R7 ;  /* 0x00000000070583c2 */ /* 0x000f3000000e0000 */
[----:B---3--:R-:W3:Y:S08]  /*0b20*/  @!P1 R2UR UR6, R8 ;  /* 0x00000000080693c2 */ /* 0x008ef000000e0000 */
[----:B------:R-:W5:Y:S01]  /*0b30*/  @!P1 R2UR UR7, R9 ;  /* 0x00000000090793c2 */ /* 0x000f6200000e0000 */
[----:B--2---:R-:W-:-:S02]  /*0b40*/  UIADD3 UR8, UP3, UR4, 0x46600, URZ ;  /* 0x0004660004087890 */ /* 0x004fc4000ff7e03f */
[----:B----4-:R-:W-:Y:S02]  /*0b50*/  UISETP.GE.AND UP1, UPT, UR5, URZ, UPT ;  /* 0x0000003f0500728c */ /* 0x010fe4000bf26270 */
[----:B------:R-:W-:Y:S02]  /*0b60*/  UIADD3.X UR11, URZ, UR5, URZ, UP3, !UPT ;  /* 0x000000053f0b7290 */ /* 0x000fe40009ffe43f */
[----:B------:R-:W-:Y:S02]  /*0b70*/  USEL UR8, UR8, UR4, !UP1 ;  /* 0x0000000408087287 */ /* 0x000fe4000c800000 */
[----:B------:R-:W-:Y:S02]  /*0b80*/  USEL UR5, UR11, UR5, !UP1 ;  /* 0x000000050b057287 */ /* 0x000fe4000c800000 */
[----:B---3--:R-:W-:Y:S02]  /*0b90*/  UIADD3 UR9, UP4, UR6, 0x46600, URZ ;  /* 0x0004660006097890 */ /* 0x008fe4000ff9e03f */
[----:B------:R-:W-:-:S02]  /*0ba0*/  UIMAD.WIDE.U32 UR36, UR8, UR12, UR36 ;  /* 0x0000000c082472a5 */ /* 0x000fc4000f8e0024 */
[----:B------:R-:W-:Y:S02]  /*0bb0*/  UIMAD UR5, UR5, 0x2400, URZ ;  /* 0x00002400050578a4 */ /* 0x000fe4000f8e023f */
[----:B-----5:R-:W-:Y:S02]  /*0bc0*/  UISETP.GE.AND UP2, UPT, UR7, URZ, UPT ;  /* 0x0000003f0700728c */ /* 0x020fe4000bf46270 */
[----:B------:R-:W-:Y:S02]  /*0bd0*/  UIADD3.X UR10, URZ, UR7, URZ, UP4, !UPT ;  /* 0x000000073f0a7290 */ /* 0x000fe4000a7fe43f */
[----:B------:R-:W-:Y:S02]  /*0be0*/  USEL UR4, UR9, UR6, !UP2 ;  /* 0x0000000609047287 */ /* 0x000fe4000d000000 */
[----:B------:R-:W-:Y:S02]  /*0bf0*/  USEL UR6, UR10, UR7, !UP2 ;  /* 0x000000070a067287 */ /* 0x000fe4000d000000 */
[----:B------:R-:W-:-:S02]  /*0c00*/  UISETP.GT.U32.AND UP1, UPT, UR4, 0x465ff, UPT ;  /* 0x000465ff0400788c */ /* 0x000fc4000bf24070 */
[----:B------:R-:W-:Y:S02]  /*0c10*/  UIADD3 UR41, UR37, UR5, URZ ;  /* 0x0000000525297290 */ /* 0x000fe4000fffe03f */
[----:B------:R-:W-:Y:S02]  /*0c20*/  UISETP.GT.U32.AND.EX UP1, UPT, UR6, URZ, !UP5, UP1 ;  /* 0x0000003f0600728c */ /* 0x000fe4000ef24110 */
[----:B------:R-:W-:Y:S02]  /*0c30*/  UMOV UR4, URZ ;  /* 0x0000003f00047c82 */ /* 0x000fe40008000000 */
[----:B01----:R-:W-:-:S02]  /*0c40*/  UP2UR UR42, UPR, URZ, 0x2 ;  /* 0x000000023f2a7883 */ /* 0x003fc40008000000 */
.L_x_1:
[----:B------:R-:W-:Y:S01]  /*0c50*/  LOP3.LUT R68, R31, UR4, RZ, 0xfc, !PT ;  /* 0x000000041f447c12 */ /* 0x000fe2000f8efcff */
[----:B------:R-:W-:Y:S01]  /*0c60*/  IMAD.U32 R3, RZ, RZ, UR40 ;  /* 0x00000028ff037e24 */ /* 0x000fe2000f8e00ff */
[----:B------:R-:W-:Y:S01]  /*0c70*/  MOV R0, UR40 ;  /* 0x0000002800007c02 */ /* 0x000fe20008000f00 */
[----:B------:R-:W-:Y:S01]  /*0c80*/  CS2R R4, SRZ ;  /* 0x0000000000047805 */ /* 0x000fe2000001ff00 */
[----:B------:R-:W-:Y:S01]  /*0c90*/  ISETP.GE.U32.AND P1, PT, R68, 0x900, PT ;  /* 0x000009004400780c */ /* 0x000fe20003f26070 */
[----:B0-----:R-:W-:Y:S01]  /*0ca0*/  IMAD R32, R3, 0x900, R68 ;  /* 0x0000090003207824 */ /* 0x001fe200078e0244 */
[----:B------:R-:W-:Y:S01]  /*0cb0*/  MOV R33, 0x2 ;  /* 0x0000000200217802 */ /* 0x000fe20000000f00 */
[----:B------:R-:W-:Y:S01]  /*0cc0*/  CS2R R6, SRZ ;  /* 0x0000000000067805 */ /* 0x000fe2000001ff00 */
[----:B------:R-:W-:Y:S01]  /*0cd0*/  ISETP.LT.AND P2, PT, R0, 0x4, !P1 ;  /* 0x000000040000780c */ /* 0x000fe20004f41270 */
[----:B------:R-:W-:Y:S01]  /*0ce0*/  UISETP.NE.AND UP1, UPT, UR42, URZ, UPT ;  /* 0x0000003f2a00728c */ /* 0x000fe2000bf25270 */
[----:B------:R-:W-:Y:S01]  /*0cf0*/  IADD3 R63, P0, R31, UR4, RZ ;  /* 0x000000041f3f7c10 */ /* 0x000fe2000ff1e0ff */
[----:B------:R-:W-:Y:S01]  /*0d00*/  IMAD.WIDE R32, R32, R33, c[0x0][0x160] ;  /* 0x0000580020207625 */ /* 0x000fe200078e0221 */
[----:B------:R-:W-:Y:S01]  /*0d10*/  CS2R R8, SRZ ;  /* 0x0000000000087805 */ /* 0x000fe2000001ff00 */
[----:B------:R-:W-:Y:S01]  /*0d20*/  CS2R R10, SRZ ;  /* 0x00000000000a7805 */ /* 0x000fe2000001ff00 */
[----:B------:R-:W-:Y:S01]  /*0d30*/  SHF.L.U32 R62, R63, 0x2, RZ ;  /* 0x000000023f3e7819 */ /* 0x000fe200000006ff */
[----:B------:R-:W-:Y:S01]  /*0d40*/  IMAD.X R0, RZ, RZ, RZ, P0 ;  /* 0x000000ffff007224 */ /* 0x000fe200000e06ff */
[----:B------:R-:W-:Y:S01]  /*0d50*/  CS2R R12, SRZ ;  /* 0x00000000000c7805 */ /* 0x000fe2000001ff00 */
[----:B------:R-:W-:Y:S01]  /*0d60*/  IMAD.MOV.U32 R3, RZ, RZ, 0x4 ;  /* 0x00000004ff037424 */ /* 0x000fe200078e00ff */
[----:B------:R-:W-:-:S02]  /*0d70*/  IADD3 R20, P0, R62, c[0x0][0x168], RZ ;  /* 0x00005a003e147a10 */ /* 0x000fc40007f1e0ff */
[----:B------:R-:W-:Y:S01]  /*0d80*/  SHF.L.U64.HI R63, R63, 0x2, R0 ;  /* 0x000000023f3f7819 */ /* 0x000fe20000010200 */
[----:B------:R0:W2:Y:S01]  /*0d90*/  @P2 LDG.E.EF.128 R4, [R32.64] ;  /* 0x0000002620042981 */ /* 0x0000a2000c0e1d00 */
[----:B------:R-:W-:Y:S01]  /*0da0*/  CS2R R14, SRZ ;  /* 0x00000000000e7805 */ /* 0x000fe2000001ff00 */
[----:B------:R-:W-:Y:S01]  /*0db0*/  UISETP.GE.AND UP2, UPT, UR40, 0x4, UPT ;  /* 0x000000042800788c */ /* 0x000fe2000bf46270 */
[----:B------:R-:W-:Y:S02]  /*0dc0*/  IADD3.X R21, R63, c[0x0][0x16c], RZ, P0, !PT ;  /* 0x00005b003f157a10 */ /* 0x000fe400007fe4ff */
[----:B------:R-:W-:Y:S02]  /*0dd0*/  LOP3.LUT R39, R30, UR4, RZ, 0xfc, !PT ;  /* 0x000000041e277c12 */ /* 0x000fe4000f8efcff */
[----:B------:R-:W-:Y:S01]  /*0de0*/  LOP3.LUT R46, R28, UR4, RZ, 0xfc, !PT ;  /* 0x000000041c2e7c12 */ /* 0x000fe2000f8efcff */
[----:B------:R-:W3:Y:S01]  /*0df0*/  @!P1 LDG.E.EL.128 R8, [R20.64+0x10] ;  /* 0x0000102614089981 */ /* 0x000ee2000c2e1d00 */
[----:B------:R-:W-:Y:S01]  /*0e00*/  P2R R69, PR, RZ, 0x4 ;  /* 0x00000004ff457803 */ /* 0x000fe20000000000 */
[----:B0-----:R-:W-:-:S05]  /*0e10*/  IMAD.WIDE.U32 R32, R68, R3, c[0x0][0x168] ;  /* 0x00005a0044207625 */ /* 0x001fca00078e0003 */
[----:B------:R-:W4:Y:S01]  /*0e20*/  @!P1 LDG.E.EL.128 R12, [R32.64] ;  /* 0x00000026200c9981 */ /* 0x000f22000c2e1d00 */
[----:B------:R-:W-:-:S04]  /*0e30*/  PLOP3.LUT P0, PT, PT, PT, UP2, 0x40, 0x0 ;  /* 0x000000000000781c */ /* 0x000fc80003f0e828 */
[----:B------:R-:W-:-:S04]  /*0e40*/  ISETP.LT.U32.AND P0, PT, R39, 0x900, P0 ;  /* 0x000009002700780c */ /* 0x000fc80000701070 */
[----:B------:R-:W-:Y:S02]  /*0e50*/  P2R R44, PR, RZ, 0x1 ;  /* 0x00000001ff2c7803 */ /* 0x000fe40000000000 */
[----:B--2---:R-:W-:Y:S02]  /*0e60*/  SEL R6, R6, RZ, P2 ;  /* 0x000000ff06067207 */ /* 0x004fe40001000000 */
[----:B------:R-:W-:Y:S02]  /*0e70*/  SEL R7, R7, RZ, P2 ;  /* 0x000000ff07077207 */ /* 0x000fe40001000000 */
[----:B------:R-:W-:-:S04]  /*0e80*/  PRMT R0, R6, 0x7632, R0 ;  /* 0x0000763206007816 */ /* 0x000fc80000000000 */
[----:B------:R-:W-:Y:S02]  /*0e90*/  SHF.L.U32 R3, R0, 0x10, RZ ;  /* 0x0000001000037819 */ /* 0x000fe400000006ff */
[C---:B------:R-:W-:Y:S01]  /*0ea0*/  PRMT R0, R7.reuse, 0x7632, R0 ;  /* 0x0000763207007816 */ /* 0x040fe20000000000 */
[----:B------:R-:W-:Y:S01]  /*0eb0*/  IMAD.U32 R45, R6, 0x10000, RZ ;  /* 0x00010000062d7824 */ /* 0x000fe200078e00ff */
[----:B------:R-:W-:Y:S01]  /*0ec0*/  SHF.L.U32 R7, R7, 0x10, RZ ;  /* 0x0000001007077819 */ /* 0x000fe200000006ff */
[----:B------:R-:W-:Y:S01]  /*0ed0*/  FMUL R38, R26, R3 ;  /* 0x000000031a267220 */ /* 0x000fe20000400000 */
[----:B---3--:R-:W-:Y:S01]  /*0ee0*/  SEL R8, R8, RZ, !P1 ;  /* 0x000000ff08087207 */ /* 0x008fe20004800000 */
[----:B------:R-:W-:Y:S01]  /*0ef0*/  IMAD.U32 R3, R0, 0x10000, RZ ;  /* 0x0001000000037824 */ /* 0x000fe200078e00ff */
[----:B------:R-:W-:Y:S01]  /*0f00*/  SEL R10, R10, RZ, !P1 ;  /* 0x000000ff0a0a7207 */ /* 0x000fe20004800000 */
[C---:B------:R-:W-:Y:S01]  /*0f10*/  FMUL R45, R26.reuse, R45 ;  /* 0x0000002d1a2d7220 */ /* 0x040fe20000400000 */
[C---:B------:R-:W-:Y:S01]  /*0f20*/  FMUL R54, R26.reuse, R7 ;  /* 0x000000071a367220 */ /* 0x040fe20000400000 */
[----:B------:R-:W-:Y:S01]  /*0f30*/  FMUL R70, R26, R3 ;  /* 0x000000031a467220 */ /* 0x000fe20000400000 */
[----:B------:R-:W-:Y:S01]  /*0f40*/  FADD R8, R8, 1 ;  /* 0x3f80000008087421 */ /* 0x000fe20000000000 */
[----:B------:R-:W-:Y:S01]  /*0f50*/  FADD R3, R10, 1 ;  /* 0x3f8000000a037421 */ /* 0x000fe20000000000 */
[----:B------:R-:W-:-:S02]  /*0f60*/  SEL R5, R5, RZ, P2 ;  /* 0x000000ff05057207 */ /* 0x000fc40001000000 */
[----:B------:R-:W-:Y:S01]  /*0f70*/  FMUL R45, R45, R8 ;  /* 0x000000082d2d7220 */ /* 0x000fe20000400000 */
[----:B------:R-:W-:Y:S01]  /*0f80*/  FMUL R54, R54, R3 ;  /* 0x0000000336367220 */ /* 0x000fe20000400000 */
[----:B------:R-:W-:Y:S02]  /*0f90*/  SEL R9, R9, RZ, !P1 ;  /* 0x000000ff09097207 */ /* 0x000fe40004800000 */
[----:B------:R-:W-:Y:S02]  /*0fa0*/  SEL R11, R11, RZ, !P1 ;  /* 0x000000ff0b0b7207 */ /* 0x000fe40004800000 */
[----:B----4-:R-:W-:Y:S02]  /*0fb0*/  SEL R6, R12, RZ, !P1 ;  /* 0x000000ff0c067207 */ /* 0x010fe40004800000 */
[----:B------:R-:W-:Y:S02]  /*0fc0*/  SEL R3, R13, RZ, !P1 ;  /* 0x000000ff0d037207 */ /* 0x000fe40004800000 */
[----:B------:R-:W-:-:S02]  /*0fd0*/  SEL R0, R14, RZ, !P1 ;  /* 0x000000ff0e007207 */ /* 0x000fc40004800000 */
[----:B------:R-:W-:Y:S02]  /*0fe0*/  SEL R8, R15, RZ, !P1 ;  /* 0x000000ff0f087207 */ /* 0x000fe40004800000 */
[----:B------:R-:W-:Y:S02]  /*0ff0*/  PLOP3.LUT P1, PT, PT, PT, UP2, 0x40, 0x0 ;  /* 0x000000000000781c */ /* 0x000fe40003f2e828 */
[----:B------:R-:W-:Y:S02]  /*1000*/  SHF.L.U32 R55, R5, 0x10, RZ ;  /* 0x0000001005377819 */ /* 0x000fe400000006ff */
[----:B------:R-:W-:Y:S01]  /*1010*/  ISETP.LT.U32.AND P0, PT, R46, 0x900, P1 ;  /* 0x000009002e00780c */ /* 0x000fe20000f01070 */
[----:B------:R-:W-:Y:S01]  /*1020*/  FADD R0, R0, 1 ;  /* 0x3f80000000007421 */ /* 0x000fe20000000000 */
[----:B------:R-:W-:Y:S01]  /*1030*/  SEL R4, R4, RZ, P2 ;  /* 0x000000ff04047207 */ /* 0x000fe20001000000 */
[----:B------:R-:W-:Y:S01]  /*1040*/  FMUL R55, R26, R55 ;  /* 0x000000371a377220 */ /* 0x000fe20000400000 */
[----:B------:R-:W-:-:S02]  /*1050*/  P2R R52, PR, RZ, 0x1 ;  /* 0x00000001ff347803 */ /* 0x000fc40000000000 */
[----:B------:R-:W-:Y:S01]  /*1060*/  PRMT R5, R5, 0x7632, R5 ;  /* 0x0000763205057816 */ /* 0x000fe20000000005 */
[----:B------:R-:W-:Y:S01]  /*1070*/  FMUL R55, R55, R0 ;  /* 0x0000000037377220 */ /* 0x000fe20000400000 */
[----:B------:R-:W-:Y:S02]  /*1080*/  PLOP3.LUT P0, PT, PT, PT, UP1, 0x40, 0x0 ;  /* 0x000000000000781c */ /* 0x000fe40003f0e818 */
[C---:B------:R-:W-:Y:S01]  /*1090*/  PRMT R0, R4.reuse, 0x7632, R0 ;  /* 0x0000763204007816 */ /* 0x040fe20000000000 */
[----:B------:R-:W-:Y:S01]  /*10a0*/  IMAD.U32 R53, R5, 0x10000, RZ ;  /* 0x0001000005357824 */ /* 0x000fe200078e00ff */
[----:B------:R-:W-:Y:S02]  /*10b0*/  SHF.L.U32 R61, R4, 0x10, RZ ;  /* 0x00000010043d7819 */ /* 0x000fe400000006ff */
[----:B------:R-:W-:Y:S01]  /*10c0*/  SHF.L.U32 R5, R0, 0x10, RZ ;  /* 0x0000001000057819 */ /* 0x000fe200000006ff */
[----:B------:R-:W-:Y:S01]  /*10d0*/  FADD R9, R9, 1 ;  /* 0x3f80000009097421 */ /* 0x000fe20000000000 */
[----:B------:R-:W-:Y:S01]  /*10e0*/  FADD R11, R11, 1 ;  /* 0x3f8000000b0b7421 */ /* 0x000fe20000000000 */
[----:B------:R-:W-:Y:S01]  /*10f0*/  IMAD.U32 R10, RZ, RZ, UR40 ;  /* 0x00000028ff0a7e24 */ /* 0x000fe2000f8e00ff */
[----:B------:R-:W-:Y:S01]  /*1100*/  FADD R8, R8, 1 ;  /* 0x3f80000008087421 */ /* 0x000fe20000000000 */
[----:B------:R-:W-:Y:S01]  /*1110*/  FADD R6, R6, 1 ;  /* 0x3f80000006067421 */ /* 0x000fe20000000000 */
[----:B------:R-:W-:Y:S01]  /*1120*/  IMAD.U32 R7, RZ, RZ, UR40 ;  /* 0x00000028ff077e24 */ /* 0x000fe2000f8e00ff */
[----:B------:R-:W-:Y:S01]  /*1130*/  FADD R3, R3, 1 ;  /* 0x3f80000003037421 */ /* 0x000fe20000000000 */
[C---:B------:R-:W-:Y:S01]  /*1140*/  FMUL R61, R26.reuse, R61 ;  /* 0x0000003d1a3d7220 */ /* 0x040fe20000400000 */
[C---:B------:R-:W-:Y:S01]  /*1150*/  FMUL R53, R26.reuse, R53 ;  /* 0x000000351a357220 */ /* 0x040fe20000400000 */
[----:B------:R-:W-:Y:S01]  /*1160*/  FMUL R60, R26, R5 ;  /* 0x000000051a3c7220 */ /* 0x000fe20000400000 */
[----:B------:R-:W-:Y:S01]  /*1170*/  PLOP3.LUT P1, PT, PT, PT, UP0, 0x80, 0x0 ;  /* 0x000000000000781c */ /* 0x000fe20003f2f008 */
[----:B------:R-:W-:Y:S01]  /*1180*/  FMUL R38, R38, R9 ;  /* 0x0000000926267220 */ /* 0x000fe20000400000 */
[----:B------:R-:W-:Y:S01]  /*1190*/  FMUL R70, R70, R11 ;  /* 0x0000000b46467220 */ /* 0x000fe20000400000 */
[----:B------:R-:W-:Y:S01]  /*11a0*/  IMAD R39, R10, 0x900, R39 ;  /* 0x000009000a277824 */ /* 0x000fe200078e0227 */
[----:B------:R-:W-:Y:S01]  /*11b0*/  FMUL R61, R61, R6 ;  /* 0x000000063d3d7220 */ /* 0x000fe20000400000 */
[----:B------:R-:W-:Y:S01]  /*11c0*/  IMAD R46, R7, 0x900, R46 ;  /* 0x00000900072e7824 */ /* 0x000fe200078e022e */
[----:B------:R-:W-:Y:S01]  /*11d0*/  FMUL R53, R53, R8 ;  /* 0x0000000835357220 */ /* 0x000fe20000400000 */
[----:B------:R-:W-:Y:S01]  /*11e0*/  FMUL R60, R60, R3 ;  /* 0x000000033c3c7220 */ /* 0x000fe20000400000 */
[----:B------:R-:W-:Y:S01]  /*11f0*/  P2R R47, PR, RZ, 0x2 ;  /* 0x00000002ff2f7803 */ /* 0x000fe20000000000 */
[----:B------:R-:W-:Y:S05]  /*1200*/  @P0 BRA `(.L_x_0) ;  /* 0x0000012000000947 */ /* 0x000fea0003800000 */
[----:B------:R-:W-:Y:S01]  /*1210*/  UMOV UR8, 32@lo(assertMessage_0) ;  /* 0x0000000000087882 */ /* 0x000fe20000000000 */
[----:B------:R-:W-:Y:S01]  /*1220*/  MOV R8, 0x373 ;  /* 0x0000037300087802 */ /* 0x000fe20000000f00 */
[----:B------:R-:W-:Y:S01]  /*1230*/  UMOV UR9, 32@hi(assertMessage_0) ;  /* 0x0000000000097882 */ /* 0x000fe20000000000 */
[----:B------:R-:W-:Y:S01]  /*1240*/  IMAD.MOV.U32 R12, RZ, RZ, 0x1 ;  /* 0x00000001ff0c7424 */ /* 0x000fe200078e00ff */
[----:B------:R-:W-:Y:S01]  /*1250*/  UMOV UR6, 32@lo(assertFile_0) ;  /* 0x0000000000067882 */ /* 0x000fe20000000000 */
[----:B------:R-:W-:Y:S01]  /*1260*/  MOV R13, RZ ;  /* 0x000000ff000d7202 */ /* 0x000fe20000000f00 */
[----:B------:R-:W-:Y:S01]  /*1270*/  UMOV UR7, 32@hi(assertFile_0) ;  /* 0x0000000000077882 */ /* 0x000fe20000000000 */
[----:B------:R-:W-:Y:S01]  /*1280*/  IMAD.U32 R4, RZ, RZ, UR8 ;  /* 0x00000008ff047e24 */ /* 0x000fe2000f8e00ff */
[----:B------:R-:W-:Y:S01]  /*1290*/  UMOV UR4, 32@lo(assertFunc_0) ;  /* 0x0000000000047882 */ /* 0x000fe20000000000 */
[----:B------:R-:W-:Y:S01]  /*12a0*/  MOV R5, UR9 ;  /* 0x0000000900057c02 */ /* 0x000fe20008000f00 */
[----:B------:R-:W-:Y:S01]  /*12b0*/  UMOV UR5, 32@hi(assertFunc_0) ;  /* 0x0000000000057882 */ /* 0x000fe20000000000 */
[----:B------:R-:W-:Y:S01]  /*12c0*/  IMAD.U32 R6, RZ, RZ, UR6 ;  /* 0x00000006ff067e24 */ /* 0x000fe2000f8e00ff */
[----:B------:R-:W-:Y:S01]  /*12d0*/  MOV R7, UR7 ;  /* 0x0000000700077c02 */ /* 0x000fe20008000f00 */
[----:B------:R-:W-:Y:S01]  /*12e0*/  IMAD.U32 R10, RZ, RZ, UR4 ;  /* 0x00000004ff0a7e24 */ /* 0x000fe2000f8e00ff */
[----:B------:R-:W-:-:S02]  /*12f0*/  MOV R11, UR5 ;  /* 0x00000005000b7c02 */ /* 0x000fc40008000f00 */
[----:B------:R-:W-:Y:S02]  /*1300*/  MOV R20, 32@lo((triton__0d1d2d3d4d5d6d7d89de + .L_x_0@srel)) ;  /* 0x0000000000147802 */ /* 0x000fe40000000f00 */
[----:B------:R-:W-:-:S04]  /*1310*/  MOV R21, 32@hi((triton__0d1d2d3d4d5d6d7d89de + .L_x_0@srel)) ;  /* 0x0000000000157802 */ /* 0x000fc80000000f00 */
[----:B------:R-:W-:Y:S05]  /*1320*/  CALL.ABS.NOINC `(__assertfail) ;  /* 0x0000000000007943 */ /* 0x000fea0003c00000 */
.L_x_0:
[----:B------:R-:W-:Y:S01]  /*1330*/  ISETP.NE.AND P6, PT, R69, RZ, PT ;  /* 0x000000ff4500720c */ /* 0x000fe20003fc5270 */
[----:B------:R-:W-:Y:S01]  /*1340*/  CS2R R4, SRZ ;  /* 0x0000000000047805 */ /* 0x000fe2000001ff00 */
[----:B------:R-:W-:Y:S01]  /*1350*/  IADD3 R62, P0, R62, UR36, RZ ;  /* 0x000000243e3e7c10 */ /* 0x000fe2000ff1e0ff */
[----:B------:R-:W-:-:S03]  /*1360*/  CS2R R6, SRZ ;  /* 0x0000000000067805 */ /* 0x000fc6000001ff00 */
[----:B------:R-:W-:Y:S02]  /*1370*/  IADD3.X R63, R63, UR41, RZ, P0, !PT ;  /* 0x000000293f3f7c10 */ /* 0x000fe400087fe4ff */
[C---:B------:R-:W-:Y:S01]  /*1380*/  LEA R12, P0, R68.reuse, UR36, 0x2 ;  /* 0x00000024440c7c11 */ /* 0x040fe2000f8010ff */
[----:B------:R-:W-:Y:S01]  /*1390*/  CS2R R8, SRZ ;  /* 0x0000000000087805 */ /* 0x000fe2000001ff00 */
[----:B------:R-:W-:Y:S02]  /*13a0*/  CS2R R10, SRZ ;  /* 0x00000000000a7805 */ /* 0x000fe4000001ff00 */
[----:B------:R-:W-:Y:S01]  /*13b0*/  LEA.HI.X R13, R68, UR41, RZ, 0x2, P0 ;  /* 0x00000029440d7c11 */ /* 0x000fe200080f14ff */
[----:B------:R-:W2:Y:S04]  /*13c0*/  @P6 LDG.E.EF.128 R4, [R62.64+0x10] ;  /* 0x000010263e046981 */ /* 0x000ea8000c0e1d00 */
[----:B------:R-:W3:Y:S01]  /*13d0*/  @P6 LDG.E.EF.128 R8, [R12.64] ;  /* 0x000000260c086981 */ /* 0x000ee2000c0e1d00 */
[----:B------:R-:W-:Y:S01]  /*13e0*/  WARPSYNC 0xffffffff ;  /* 0xffffffff00007948 */ /* 0x000fe20003800000 */
[----:B--2---:R-:W-:-:S02]  /*13f0*/  SEL R7, R7, RZ, P6 ;  /* 0x000000ff07077207 */ /* 0x004fc40003000000 */
[----:B------:R-:W-:-:S03]  /*1400*/  SEL R4, R4, RZ, P6 ;  /* 0x000000ff04047207 */ /* 0x000fc60003000000 */
[----:B------:R-:W-:Y:S01]  /*1410*/  FFMA R7, R7, 48, R70 ;  /* 0x4240000007077823 */ /* 0x000fe20000000046 */
[----:B------:R-:W-:Y:S01]  /*1420*/  SEL R3, R6, RZ, P6 ;  /* 0x000000ff06037207 */ /* 0x000fe20003000000 */
[----:B------:R-:W-:Y:S02]  /*1430*/  FFMA R4, R4, 48, R45 ;  /* 0x4240000004047823 */ /* 0x000fe4000000002d */
[----:B------:R-:W-:Y:S02]  /*1440*/  FMUL R0, R7, R7 ;  /* 0x0000000707007220 */ /* 0x000fe40000400000 */
[----:B------:R-:W-:-:S03]  /*1450*/  FFMA R6, R3, 48, R54 ;  /* 0x4240000003067823 */ /* 0x000fc60000000036 */
[----:B------:R-:W-:Y:S01]  /*1460*/  FSEL R3, R0, -RZ, P6 ;  /* 0x800000ff00037208 */ /* 0x000fe20003000000 */
[----:B------:R-:W-:Y:S01]  /*1470*/  FMUL R0, R4, R4 ;  /* 0x0000000404007220 */ /* 0x000fe20000400000 */
[----:B------:R-:W-:Y:S02]  /*1480*/  SEL R5, R5, RZ, P6 ;  /* 0x000000ff05057207 */ /* 0x000fe40003000000 */
[----:B---3--:R-:W-:Y:S02]  /*1490*/  SEL R8, R8, RZ, P6 ;  /* 0x000000ff08087207 */ /* 0x008fe40003000000 */
[----:B------:R-:W-:Y:S01]  /*14a0*/  FSEL R0, R0, -RZ, P6 ;  /* 0x800000ff00007208 */ /* 0x000fe20003000000 */
[----:B------:R-:W-:Y:S01]  /*14b0*/  FADD R16, R3, R16 ;  /* 0x0000001003107221 */ /* 0x000fe20000000000 */
[----:B------:R-:W-:Y:S01]  /*14c0*/  SEL R9, R9, RZ, P6 ;  /* 0x000000ff09097207 */ /* 0x000fe20003000000 */
[----:B------:R-:W-:Y:S01]  /*14d0*/  FFMA R5, R5, 48, R38 ;  /* 0x4240000005057823 */ /* 0x000fe20000000026 */
[----:B------:R-:W-:Y:S01]  /*14e0*/  SEL R10, R10, RZ, P6 ;  /* 0x000000ff0a0a7207 */ /* 0x000fe20003000000 */
[----:B------:R-:W-:Y:S01]  /*14f0*/  FMUL R3, R6, R6 ;  /* 0x0000000606037220 */ /* 0x000fe20000400000 */
[----:B------:R-:W-:Y:S01]  /*1500*/  SEL R12, R11, RZ, P6 ;  /* 0x000000ff0b0c7207 */ /* 0x000fe20003000000 */
[----:B------:R-:W-:Y:S01]  /*1510*/  FADD R19, R0, R19 ;  /* 0x0000001300137221 */ /* 0x000fe20000000000 */
[----:B------:R-:W-:Y:S01]  /*1520*/  FFMA R8, R8, 48, R61 ;  /* 0x4240000008087823 */ /* 0x000fe2000000003d */
[----:B------:R-:W-:Y:S01]  /*1530*/  FMUL R0, R5, R5 ;  /* 0x0000000505007220 */ /* 0x000fe20000400000 */
[----:B------:R-:W-:Y:S01]  /*1540*/  FFMA R9, R9, 48, R60 ;  /* 0x4240000009097823 */ /* 0x000fe2000000003c */
[----:B------:R-:W-:Y:S01]  /*1550*/  FFMA R10, R10, 48, R55 ;  /* 0x424000000a0a7823 */ /* 0x000fe20000000037 */
[----:B------:R-:W-:Y:S01]  /*1560*/  FSEL R14, R3, -RZ, P6 ;  /* 0x800000ff030e7208 */ /* 0x000fe20003000000 */
[----:B------:R-:W-:Y:S01]  /*1570*/  FFMA R11, R12, 48, R53 ;  /* 0x424000000c0b7823 */ /* 0x000fe20000000035 */
[----:B------:R-:W-:Y:S01]  /*1580*/  FMUL R13, R8, R8 ;  /* 0x00000008080d7220 */ /* 0x000fe20000400000 */
[----:B------:R-:W-:Y:S01]  /*1590*/  FMUL R12, R9, R9 ;  /* 0x00000009090c7220 */ /* 0x000fe20000400000 */
[----:B------:R-:W-:Y:S01]  /*15a0*/  FSEL R15, R0, -RZ, P6 ;  /* 0x800000ff000f7208 */ /* 0x000fe20003000000 */
[----:B------:R-:W-:Y:S01]  /*15b0*/  FMUL R3, R10, R10 ;  /* 0x0000000a0a037220 */ /* 0x000fe20000400000 */
[----:B------:R-:W-:Y:S01]  /*15c0*/  FMUL R0, R11, R11 ;  /* 0x0000000b0b007220 */ /* 0x000fe20000400000 */
[----:B------:R-:W-:Y:S01]  /*15d0*/  FADD R17, R14, R17 ;  /* 0x000000110e117221 */ /* 0x000fe20000000000 */
[----:B------:R-:W-:-:S02]  /*15e0*/  FSEL R14, R13, -RZ, P6 ;  /* 0x800000ff0d0e7208 */ /* 0x000fc40003000000 */
[----:B------:R-:W-:Y:S01]  /*15f0*/  FSEL R13, R12, -RZ, P6 ;  /* 0x800000ff0c0d7208 */ /* 0x000fe20003000000 */
[----:B------:R-:W-:Y:S01]  /*1600*/  IMAD.MOV.U32 R38, RZ, RZ, 0x4 ;  /* 0x00000004ff267424 */ /* 0x000fe200078e00ff */
[----:B------:R-:W-:Y:S02]  /*1610*/  FSEL R12, R3, -RZ, P6 ;  /* 0x800000ff030c7208 */ /* 0x000fe40003000000 */
[----:B------:R-:W-:Y:S01]  /*1620*/  FSEL R3, R0, -RZ, P6 ;  /* 0x800000ff00037208 */ /* 0x000fe20003000000 */
[-C--:B------:R-:W-:Y:S01]  /*1630*/  IMAD.WIDE R20, R39, R38.reuse, c[0x0][0x188] ;  /* 0x0000620027147625 */ /* 0x080fe200078e0226 */
[----:B------:R-:W-:Y:S01]  /*1640*/  FADD R18, R15, R18 ;  /* 0x000000120f127221 */ /* 0x000fe20000000000 */
[----:B------:R-:W-:Y:S01]  /*1650*/  FADD R25, R14, R25 ;  /* 0x000000190e197221 */ /* 0x000fe20000000000 */
[----:B------:R-:W-:Y:S01]  /*1660*/  FADD R24, R13, R24 ;  /* 0x000000180d187221 */ /* 0x000fe20000000000 */
[----:B------:R-:W-:Y:S01]  /*1670*/  FADD R23, R12, R23 ;  /* 0x000000170c177221 */ /* 0x000fe20000000000 */
[----:B------:R-:W-:Y:S01]  /*1680*/  FADD R22, R3, R22 ;  /* 0x0000001603167221 */ /* 0x000fe20000000000 */
[----:B------:R-:W-:-:S04]  /*1690*/  IMAD.WIDE R38, R46, R38, c[0x0][0x188] ;  /* 0x000062002e267625 */ /* 0x000fc800078e0226 */
[----:B------:R-:W-:Y:S06]  /*16a0*/  BAR.SYNC 0x0 ;  /* 0x0000000000007b1d */ /* 0x000fec0000000000 */
[----:B------:R-:W-:Y:S01]  /*16b0*/  STS.128 [R27], R8 ;  /* 0x000000081b007388 */ /* 0x000fe20000000c00 */
[----:B------:R-:W-:Y:S01]  /*16c0*/  ISETP.NE.AND P4, PT, R44, RZ, PT ;  /* 0x000000ff2c00720c */ /* 0x000fe20003f85270 */
[----:B------:R-:W-:Y:S01]  /*16d0*/  UPLOP3.LUT UP0, UPT, UPT, UPT, UPT, 0x40, 0x0 ;  /* 0x000000000000789c */ /* 0x000fe20003f0e870 */
[----:B------:R-:W-:Y:S01]  /*16e0*/  ISETP.NE.AND P5, PT, R52, RZ, PT ;  /* 0x000000ff3400720c */ /* 0x000fe20003fa5270 */
[----:B------:R-:W-:Y:S04]  /*16f0*/  STS.128 [R27+0x10], R4 ;  /* 0x000010041b007388 */ /* 0x000fe80000000c00 */
[----:B------:R-:W-:Y:S06]  /*1700*/  BAR.SYNC 0x0 ;  /* 0x0000000000007b1d */ /* 0x000fec0000000000 */
[----:B------:R-:W0:Y:S01]  /*1710*/  LDS.128 R12, [R36.X16] ;  /* 0x00000000240c7984 */ /* 0x000e22000000cc00 */
[----:B------:R-:W-:Y:S01]  /*1720*/  ISETP.NE.AND P6, PT, R47, RZ, PT ;  /* 0x000000ff2f00720c */ /* 0x000fe20003fc5270 */
[----:B------:R-:W-:-:S02]  /*1730*/  UMOV UR4, 0x800 ;  /* 0x0000080000047882 */ /* 0x000fc40000000000 */
[----:B------:R-:W1:Y:S04]  /*1740*/  LDS.128 R32, [R36.X16+0x1000] ;  /* 0x0010000024207984 */ /* 0x000e68000000cc00 */
[----:B0-----:R0:W-:Y:S04]  /*1750*/  @P4 STG.E.128 [R20.64], R12 ;  /* 0x0000000c14004986 */ /* 0x0011e8000c101d26 */
[----:B-1----:R0:W-:Y:S02]  /*1760*/  @P5 STG.E.128 [R38.64], R32 ;  /* 0x0000002026005986 */ /* 0x0021e4000c101d26 */
[----:B------:R-:W-:Y:S05]  /*1770*/  @P6 BRA `(.L_x_1) ;  /* 0xfffff4d000006947 */ /* 0x000fea000383ffff */
[----:B------:R-:W-:Y:S01]  /*1780*/  FADD R24, R25, R24 ;  /* 0x0000001819187221 */ /* 0x000fe20000000000 */
[----:B------:R-:W1:Y:S04]  /*1790*/  S2R R8, SR_TID.X ;  /* 0x0000000000087919 */ /* 0x000e680000002100 */
[----:B------:R-:W-:Y:S06]  /*17a0*/  BAR.SYNC 0x0 ;  /* 0x0000000000007b1d */ /* 0x000fec0000000000 */
[----:B------:R-:W-:Y:S01]  /*17b0*/  FADD R23, R23, R24 ;  /* 0x0000001817177221 */ /* 0x000fe20000000000 */
[C---:B------:R-:W-:Y:S01]  /*17c0*/  LOP3.LUT P2, RZ, R2.reuse, 0x1f, RZ, 0xc0, !PT ;  /* 0x0000001f02ff7812 */ /* 0x040fe2000784c0ff */
[----:B------:R-:W-:Y:S01]  /*17d0*/  UPLOP3.LUT UP0, UPT, UPT, UPT, UPT, 0x80, 0x0 ;  /* 0x000000000000789c */ /* 0x000fe20003f0f070 */
[----:B------:R-:W-:Y:S01]  /*17e0*/  ISETP.GE.AND P1, PT, R2, 0x8, PT ;  /* 0x000000080200780c */ /* 0x000fe20003f26270 */
[----:B------:R-:W-:Y:S01]  /*17f0*/  FADD R22, R22, R23 ;  /* 0x0000001716167221 */ /* 0x000fe20000000000 */
[----:B------:R-:W-:Y:S01]  /*1800*/  ISETP.NE.AND P0, PT, R37, RZ, PT ;  /* 0x000000ff2500720c */ /* 0x000fe20003f05270 */
[----:B------:R-:W-:-:S02]  /*1810*/  UMOV UR4, URZ ;  /* 0x0000003f00047c82 */ /* 0x000fc40008000000 */
[----:B------:R-:W-:-:S04]  /*1820*/  FADD R19, R19, R22 ;  /* 0x0000001613137221 */ /* 0x000fc80000000000 */
[----:B------:R-:W-:Y:S01]  /*1830*/  FADD R18, R18, R19 ;  /* 0x0000001312127221 */ /* 0x000fe20000000000 */
[----:B-1----:R-:W-:-:S03]  /*1840*/  SHF.R.U32.HI R7, RZ, 0x3, R8 ;  /* 0x00000003ff077819 */ /* 0x002fc60000011608 */
[----:B------:R-:W-:Y:S01]  /*1850*/  FADD R17, R17, R18 ;  /* 0x0000001211117221 */ /* 0x000fe20000000000 */
[----:B------:R-:W-:-:S03]  /*1860*/  LOP3.LUT R7, R7, 0x1c, RZ, 0xc0, !PT ;  /* 0x0000001c07077812 */ /* 0x000fc600078ec0ff */
[----:B------:R-:W-:-:S05]  /*1870*/  FADD R17, R16, R17 ;  /* 0x0000001110117221 */ /* 0x000fca0000000000 */
[----:B------:R-:W1:Y:S02]  /*1880*/  SHFL.BFLY PT, R0, R17, 0x10, 0x1f ;  /* 0x0e001f0011007f89 */ /* 0x000e6400000e0000 */
[----:B-1----:R-:W-:-:S05]  /*1890*/  FADD R0, R17, R0 ;  /* 0x0000000011007221 */ /* 0x002fca0000000000 */
        /* <DEDUP_REMOVED lines=8> */
[----:B------:R-:W-:Y:S04]  /*1920*/  @!P2 STS [R7], R6 ;  /* 0x000000060700a388 */ /* 0x000fe80000000800 */
[----:B------:R-:W-:Y:S06]  /*1930*/  BAR.SYNC 0x0 ;  /* 0x0000000000007b1d */ /* 0x000fec0000000000 */
[----:B------:R-:W1:Y:S01]  /*1940*/  @!P1 LDS R2, [R8.X4] ;  /* 0x0000000008029984 */ /* 0x000e620000004800 */
[----:B------:R-:W-:-:S03]  /*1950*/  MOV R7, 0x39e38e39 ;  /* 0x39e38e3900077802 */ /* 0x000fc60000000f00 */
[----:B-1----:R-:W1:Y:S02]  /*1960*/  SHFL.BFLY PT, R3, R2, 0x4, 0x1f ;  /* 0x0c801f0002037f89 */ /* 0x002e6400000e0000 */
[----:B-1----:R-:W-:-:S05]  /*1970*/  FADD R3, R2, R3 ;  /* 0x0000000302037221 */ /* 0x002fca0000000000 */
[----:B------:R-:W1:Y:S02]  /*1980*/  SHFL.BFLY PT, R0, R3, 0x2, 0x1f ;  /* 0x0c401f0003007f89 */ /* 0x000e6400000e0000 */
[----:B-1----:R-:W-:-:S05]  /*1990*/  FADD R4, R3, R0 ;  /* 0x0000000003047221 */ /* 0x002fca0000000000 */
[----:B------:R-:W1:Y:S02]  /*19a0*/  SHFL.BFLY PT, R5, R4, 0x1, 0x1f ;  /* 0x0c201f0004057f89 */ /* 0x000e6400000e0000 */
[----:B-1----:R-:W-:-:S05]  /*19b0*/  FADD R5, R4, R5 ;  /* 0x0000000504057221 */ /* 0x002fca0000000000 */
[----:B------:R-:W-:Y:S04]  /*19c0*/  @P0 STS [R8.X4], R5 ;  /* 0x0000000508000388 */ /* 0x000fe80000004800 */
[----:B------:R-:W-:Y:S06]  /*19d0*/  BAR.SYNC 0x0 ;  /* 0x0000000000007b1d */ /* 0x000fec0000000000 */
[----:B------:R-:W1:Y:S02]  /*19e0*/  LDS R0, [RZ] ;  /* 0x00000000ff007984 */ /* 0x000e640000000800 */
[----:B-1----:R-:W-:-:S06]  /*19f0*/  FFMA R0, R0, R7, 9.9999997473787516356e-06 ;  /* 0x3727c5ac00007423 */ /* 0x002fcc0000000007 */
[----:B------:R-:W1:Y:S02]  /*1a00*/  MUFU.RSQ R0, R0 ;  /* 0x0000000000007308 */ /* 0x000e640000001400 */
.L_x_2:
[C---:B0-----:R-:W-:Y:S01]  /*1a10*/  LOP3.LUT R20, R31.reuse, UR4, RZ, 0xfc, !PT ;  /* 0x000000041f147c12 */ /* 0x041fe2000f8efcff */
[----:B------:R-:W-:Y:S01]  /*1a20*/  IMAD.U32 R6, RZ, RZ, UR40 ;  /* 0x00000028ff067e24 */ /* 0x000fe2000f8e00ff */
[----:B------:R-:W-:Y:S01]  /*1a30*/  IADD3 R4, P0, R31, UR4, RZ ;  /* 0x000000041f047c10 */ /* 0x000fe2000ff1e0ff */
[----:B------:R-:W-:Y:S01]  /*1a40*/  CS2R R16, SRZ ;  /* 0x0000000000107805 */ /* 0x000fe2000001ff00 */
[----:B------:R-:W-:Y:S01]  /*1a50*/  ISETP.GE.U32.AND P1, PT, R20, 0x900, PT ;  /* 0x000009001400780c */ /* 0x000fe20003f26070 */
[----:B------:R-:W-:Y:S01]  /*1a60*/  CS2R R18, SRZ ;  /* 0x0000000000127805 */ /* 0x000fe2000001ff00 */
[----:B------:R-:W-:Y:S01]  /*1a70*/  LOP3.LUT R3, R29, UR4, RZ, 0xfc, !PT ;  /* 0x000000041d037c12 */ /* 0x000fe2000f8efcff */
[----:B------:R-:W-:Y:S01]  /*1a80*/  IMAD.X R5, RZ, RZ, RZ, P0 ;  /* 0x000000ffff057224 */ /* 0x000fe200000e06ff */
[----:B------:R-:W-:Y:S01]  /*1a90*/  MOV R10, UR40 ;  /* 0x00000028000a7c02 */ /* 0x000fe20008000f00 */
[----:B------:R-:W-:Y:S01]  /*1aa0*/  CS2R R12, SRZ ;  /* 0x00000000000c7805 */ /* 0x000fe2000001ff00 */
[----:B------:R-:W-:Y:S01]  /*1ab0*/  ISETP.LT.AND P2, PT, R6, 0x4, !P1 ;  /* 0x000000040600780c */ /* 0x000fe20004f41270 */
[----:B------:R-:W-:Y:S01]  /*1ac0*/  CS2R R14, SRZ ;  /* 0x00000000000e7805 */ /* 0x000fe2000001ff00 */
[----:B------:R-:W-:Y:S01]  /*1ad0*/  MOV R23, 0x4 ;  /* 0x0000000400177802 */ /* 0x000fe20000000f00 */
[----:B------:R-:W-:Y:S01]  /*1ae0*/  IMAD R10, R10, 0x900, R3 ;  /* 0x000009000a0a7824 */ /* 0x000fe200078e0203 */
[----:B------:R-:W-:-:S03]  /*1af0*/  LEA R2, P0, R4, c[0x0][0x180], 0x2 ;  /* 0x0000600004027a11 */ /* 0x000fc600078010ff */
[----:B------:R-:W-:Y:S01]  /*1b00*/  IMAD.WIDE R10, R10, R23, c[0x0][0x188] ;  /* 0x000062000a0a7625 */ /* 0x000fe200078e0217 */
[----:B------:R-:W-:-:S03]  /*1b10*/  LEA.HI.X R3, R4, c[0x0][0x184], R5, 0x2, P0 ;  /* 0x0000610004037a11 */ /* 0x000fc600000f1405 */
[----:B------:R-:W-:Y:S02]  /*1b20*/  IMAD.U32 R9, RZ, RZ, UR40 ;  /* 0x00000028ff097e24 */ /* 0x000fe4000f8e00ff */
[----:B------:R0:W2:Y:S04]  /*1b30*/  @P2 LDG.E.EF.128 R16, [R10.64] ;  /* 0x000000260a102981 */ /* 0x0000a8000c0e1d00 */
[----:B------:R3:W4:Y:S01]  /*1b40*/  @!P1 LDG.E.EL.128 R12, [R2.64+0x10] ;  /* 0x00001026020c9981 */ /* 0x000722000c2e1d00 */
[----:B------:R-:W-:Y:S01]  /*1b50*/  IMAD R22, R9, 0x900, R20 ;  /* 0x0000090009167824 */ /* 0x000fe200078e0214 */
[----:B------:R-:W-:Y:S01]  /*1b60*/  CS2R R4, SRZ ;  /* 0x0000000000047805 */ /* 0x000fe2000001ff00 */
[----:B------:R-:W-:Y:S01]  /*1b70*/  CS2R R6, SRZ ;  /* 0x0000000000067805 */ /* 0x000fe2000001ff00 */
[----:B------:R-:W-:Y:S01]  /*1b80*/  IMAD.WIDE.U32 R20, R20, R23, c[0x0][0x180] ;  /* 0x0000600014147625 */ /* 0x000fe200078e0017 */
[----:B------:R-:W-:Y:S01]  /*1b90*/  CS2R R8, SRZ ;  /* 0x0000000000087805 */ /* 0x000fe2000001ff00 */
[----:B0-----:R-:W-:-:S03]  /*1ba0*/  CS2R R10, SRZ ;  /* 0x00000000000a7805 */ /* 0x001fc6000001ff00 */
[----:B------:R-:W5:Y:S01]  /*1bb0*/  @!P1 LDG.E.EL.128 R4, [R20.64] ;  /* 0x0000002614049981 */ /* 0x000f62000c2e1d00 */
[----:B---3--:R-:W-:-:S05]  /*1bc0*/  IMAD.WIDE R2, R22, R23, c[0x0][0x188] ;  /* 0x0000620016027625 */ /* 0x008fca00078e0217 */
[----:B------:R0:W3:Y:S01]  /*1bd0*/  @P2 LDG.E.EF.128 R8, [R2.64] ;  /* 0x0000002602082981 */ /* 0x0000e2000c0e1d00 */
[----:B------:R-:W-:Y:S01]  /*1be0*/  PLOP3.LUT P0, PT, PT, PT, UP0, 0x80, 0x0 ;  /* 0x000000000000781c */ /* 0x000fe20003f0f008 */
[----:B------:R-:W-:Y:S02]  /*1bf0*/  UPLOP3.LUT UP0, UPT, UPT, UPT, UPT, 0x40, 0x0 ;  /* 0x000000000000789c */ /* 0x000fe40003f0e870 */
[----:B------:R-:W-:Y:S01]  /*1c00*/  UMOV UR4, 0x800 ;  /* 0x0000080000047882 */ /* 0x000fe20000000000 */
[----:B--2---:R-:W-:Y:S02]  /*1c10*/  SEL R19, R19, RZ, P2 ;  /* 0x000000ff13137207 */ /* 0x004fe40001000000 */
[----:B------:R-:W-:Y:S02]  /*1c20*/  SEL R25, R18, RZ, P2 ;  /* 0x000000ff12197207 */ /* 0x000fe40001000000 */
[----:B----4-:R-:W-:Y:S02]  /*1c30*/  SEL R12, R12, RZ, !P1 ;  /* 0x000000ff0c0c7207 */ /* 0x010fe40004800000 */
[----:B------:R-:W-:-:S02]  /*1c40*/  SEL R13, R13, RZ, !P1 ;  /* 0x000000ff0d0d7207 */ /* 0x000fc40004800000 */
[----:B------:R-:W-:Y:S01]  /*1c50*/  SEL R14, R14, RZ, !P1 ;  /* 0x000000ff0e0e7207 */ /* 0x000fe20004800000 */
[----:B01----:R-:W-:Y:S01]  /*1c60*/  FMUL R3, R0, R19 ;  /* 0x0000001300037220 */ /* 0x003fe20000400000 */
[----:B------:R-:W-:Y:S01]  /*1c70*/  SEL R15, R15, RZ, !P1 ;  /* 0x000000ff0f0f7207 */ /* 0x000fe20004800000 */
[----:B------:R-:W-:Y:S01]  /*1c80*/  FADD R19, R12, 1 ;  /* 0x3f8000000c137421 */ /* 0x000fe20000000000 */
[----:B------:R-:W-:Y:S01]  /*1c90*/  SEL R17, R17, RZ, P2 ;  /* 0x000000ff11117207 */ /* 0x000fe20001000000 */
[----:B------:R-:W-:Y:S01]  /*1ca0*/  FADD R12, R13, 1 ;  /* 0x3f8000000d0c7421 */ /* 0x000fe20000000000 */
[----:B------:R-:W-:Y:S01]  /*1cb0*/  FMUL R2, R0, R25 ;  /* 0x0000001900027220 */ /* 0x000fe20000400000 */
[----:B------:R-:W-:Y:S01]  /*1cc0*/  FADD R13, R14, 1 ;  /* 0x3f8000000e0d7421 */ /* 0x000fe20000000000 */
[----:B------:R-:W-:Y:S01]  /*1cd0*/  FADD R14, R15, 1 ;  /* 0x3f8000000f0e7421 */ /* 0x000fe20000000000 */
[----:B------:R-:W-:Y:S02]  /*1ce0*/  FMUL R17, R0, R17 ;  /* 0x0000001100117220 */ /* 0x000fe40000400000 */
[----:B------:R-:W-:Y:S01]  /*1cf0*/  FMUL R13, R2, R13 ;  /* 0x0000000d020d7220 */ /* 0x000fe20000400000 */
[----:B------:R-:W-:Y:S01]  /*1d00*/  FMUL R14, R3, R14 ;  /* 0x0000000e030e7220 */ /* 0x000fe20000400000 */
[----:B-----5:R-:W-:Y:S01]  /*1d10*/  SEL R2, R5, RZ, !P1 ;  /* 0x000000ff05027207 */ /* 0x020fe20004800000 */
[----:B------:R-:W-:Y:S01]  /*1d20*/  FMUL R17, R17, R12 ;  /* 0x0000000c11117220 */ /* 0x000fe20000400000 */
[----:B---3--:R-:W-:-:S02]  /*1d30*/  SEL R3, R8, RZ, P2 ;  /* 0x000000ff08037207 */ /* 0x008fc40001000000 */
[----:B------:R-:W-:Y:S02]  /*1d40*/  SEL R4, R4, RZ, !P1 ;  /* 0x000000ff04047207 */ /* 0x000fe40004800000 */
[----:B------:R-:W-:Y:S02]  /*1d50*/  SEL R5, R9, RZ, P2 ;  /* 0x000000ff09057207 */ /* 0x000fe40001000000 */
[----:B------:R-:W-:Y:S02]  /*1d60*/  SEL R23, R16, RZ, P2 ;  /* 0x000000ff10177207 */ /* 0x000fe40001000000 */
[----:B------:R-:W-:Y:S02]  /*1d70*/  SEL R12, R6, RZ, !P1 ;  /* 0x000000ff060c7207 */ /* 0x000fe40004800000 */
[----:B------:R-:W-:Y:S02]  /*1d80*/  SEL R18, R7, RZ, !P1 ;  /* 0x000000ff07127207 */ /* 0x000fe40004800000 */
[----:B------:R-:W-:-:S02]  /*1d90*/  SEL R15, R10, RZ, P2 ;  /* 0x000000ff0a0f7207 */ /* 0x000fc40001000000 */
[----:B------:R-:W-:Y:S01]  /*1da0*/  SEL R11, R11, RZ, P2 ;  /* 0x000000ff0b0b7207 */ /* 0x000fe20001000000 */
[----:B------:R-:W-:Y:S01]  /*1db0*/  FADD R6, R2, 1 ;  /* 0x3f80000002067421 */ /* 0x000fe20000000000 */
[----:B------:R-:W-:Y:S01]  /*1dc0*/  FMUL R2, R0, R3 ;  /* 0x0000000300027220 */ /* 0x000fe20000400000 */
[----:B------:R-:W-:Y:S01]  /*1dd0*/  FADD R7, R4, 1 ;  /* 0x3f80000004077421 */ /* 0x000fe20000000000 */
[C---:B------:R-:W-:Y:S01]  /*1de0*/  FMUL R3, R0.reuse, R5 ;  /* 0x0000000500037220 */ /* 0x040fe20000400000 */
[----:B------:R-:W-:Y:S01]  /*1df0*/  FMUL R16, R0, R23 ;  /* 0x0000001700107220 */ /* 0x000fe20000400000 */
[----:B------:R-:W-:Y:S01]  /*1e00*/  FADD R9, R12, 1 ;  /* 0x3f8000000c097421 */ /* 0x000fe20000000000 */
[----:B------:R-:W-:Y:S01]  /*1e10*/  FADD R8, R18, 1 ;  /* 0x3f80000012087421 */ /* 0x000fe20000000000 */
[C---:B------:R-:W-:Y:S01]  /*1e20*/  FMUL R4, R0.reuse, R15 ;  /* 0x0000000f00047220 */ /* 0x040fe20000400000 */
[----:B------:R-:W-:Y:S01]  /*1e30*/  FMUL R5, R0, R11 ;  /* 0x0000000b00057220 */ /* 0x000fe20000400000 */
[----:B------:R-:W-:Y:S01]  /*1e40*/  FMUL R2, R2, R7 ;  /* 0x0000000702027220 */ /* 0x000fe20000400000 */
[----:B------:R-:W-:Y:S01]  /*1e50*/  FMUL R3, R3, R6 ;  /* 0x0000000603037220 */ /* 0x000fe20000400000 */
[----:B------:R-:W-:Y:S01]  /*1e60*/  FMUL R16, R16, R19 ;  /* 0x0000001310107220 */ /* 0x000fe20000400000 */
[----:B------:R-:W-:Y:S01]  /*1e70*/  FMUL R4, R4, R9 ;  /* 0x0000000904047220 */ /* 0x000fe20000400000 */
[----:B------:R-:W-:Y:S01]  /*1e80*/  FMUL R5, R5, R8 ;  /* 0x0000000805057220 */ /* 0x000fe20000400000 */
[----:B------:R-:W-:-:S02]  /*1e90*/  MOV R7, 0x2 ;  /* 0x0000000200077802 */ /* 0x000fc40000000f00 */
[----:B------:R-:W-:Y:S02]  /*1ea0*/  F2FP.BF16.PACK_AB R8, R3, R2 ;  /* 0x000000020308723e */ /* 0x000fe400000010ff */
[----:B------:R-:W-:Y:S01]  /*1eb0*/  F2FP.BF16.PACK_AB R10, R17, R16 ;  /* 0x00000010110a723e */ /* 0x000fe200000010ff */
[----:B------:R-:W-:Y:S01]  /*1ec0*/  IMAD.WIDE R2, R22, R7, c[0x0][0x190] ;  /* 0x0000640016027625 */ /* 0x000fe200078e0207 */
[----:B------:R-:W-:Y:S02]  /*1ed0*/  F2FP.BF16.PACK_AB R11, R14, R13 ;  /* 0x0000000d0e0b723e */ /* 0x000fe400000010ff */
[----:B------:R-:W-:Y:S01]  /*1ee0*/  F2FP.BF16.PACK_AB R9, R5, R4 ;  /* 0x000000040509723e */ /* 0x000fe200000010ff */
[----:B------:R-:W-:-:S04]  /*1ef0*/  IMAD.WIDE R4, R22, R7, c[0x0][0x198] ;  /* 0x0000660016047625 */ /* 0x000fc800078e0207 */
[----:B------:R0:W-:Y:S04]  /*1f00*/  @P2 STG.E.128 [R2.64], R8 ;  /* 0x0000000802002986 */ /* 0x0001e8000c101d26 */
[----:B------:R0:W-:Y:S01]  /*1f10*/  @P2 STG.E.128 [R4.64], R8 ;  /* 0x0000000804002986 */ /* 0x0001e2000c101d26 */
[----:B------:R-:W-:Y:S05]  /*1f20*/  @P0 BRA `(.L_x_2) ;  /* 0xfffffae000000947 */ /* 0x000fea000383ffff */
[----:B------:R-:W-:Y:S05]  /*1f30*/  EXIT ;  /* 0x000000000000794d */ /* 0x000fea0003800000 */
.L_x_3:
[----:B------:R-:W-:-:S00]  /*1f40*/  BRA `(.L_x_3) ;  /* 0xfffffff000007947 */ /* 0x000fc0000383ffff */
[----:B------:R-:W-:-:S00]  /*1f50*/  NOP ;  /* 0x0000000000007918 */ /* 0x000fc00000000000 */
        /* <DEDUP_REMOVED lines=10> */
.L_x_4:


//--------------------- .nv.global.init           --------------------------
	.section	.nv.global.init,"aw",@progbits
.nv.global.init:
	.type		_$_str,@object
	.size		_$_str,(assertFunc_0 - _$_str)
_$_str:
        /*0000*/ 	.byte	0x5f, 0x5f, 0x43, 0x55, 0x44, 0x41, 0x5f, 0x46, 0x54, 0x5a, 0x00
	.type		assertFunc_0,@object
	.size		assertFunc_0,(assertFile_0 - assertFunc_0)
assertFunc_0:
        /*000b*/ 	.byte	0x5f, 0x63, 0x61, 0x6c, 0x6c, 0x5f, 0x77, 0x69, 0x74, 0x68, 0x5f, 0x66, 0x72, 0x61, 0x6d, 0x65
        /*001b*/ 	.byte	0x73, 0x5f, 0x72, 0x65, 0x6d, 0x6f, 0x76, 0x65, 0x64
	.type		assertFile_0,@object
	.size		assertFile_0,(assertMessage_0 - assertFile_0)
assertFile_0:
        /*0024*/ 	.byte	0x3c, 0x66, 0x72, 0x6f, 0x7a, 0x65, 0x6e, 0x20, 0x69, 0x6d, 0x70, 0x6f, 0x72, 0x74, 0x6c, 0x69
        /*0034*/ 	.byte	0x62, 0x2e, 0x5f, 0x62, 0x6f, 0x6f, 0x74, 0x73, 0x74, 0x72, 0x61, 0x70, 0x5f, 0x65, 0x78, 0x74
        /*0044*/ 	.byte	0x65, 0x72, 0x6e, 0x61, 0x6c, 0x3e
	.type		assertMessage_0,@object
	.size		assertMessage_0,(.L_2 - assertMessage_0)
assertMessage_0:
        /*004a*/ 	.byte	0x69, 0x6e, 0x64, 0x65, 0x78, 0x20, 0x6f, 0x75, 0x74, 0x20, 0x6f, 0x66, 0x20, 0x62, 0x6f, 0x75
        /*005a*/ 	.byte	0x6e, 0x64, 0x73, 0x3a, 0x20, 0x30, 0x20, 0x3c, 0x3d, 0x20, 0x74, 0x6d, 0x70, 0x32, 0x33, 0x20
        /*006a*/ 	.byte	0x3c, 0x20, 0x32, 0x38, 0x38, 0x32, 0x35, 0x36
.L_2:


//--------------------- .nv.shared.triton__0d1d2d3d4d5d6d7d89de --------------------------
	.section	.nv.shared.triton__0d1d2d3d4d5d6d7d89de,"aw",@nobits
	.align	16


//--------------------- SYMBOLS --------------------------

	.type		__assertfail,@function
